//
// Generated by NVIDIA NVVM Compiler
//
// Compiler Build ID: CL-36424714
// Cuda compilation tools, release 13.0, V13.0.88
// Based on NVVM 20.0.0
//

.version 9.0
.target sm_100
.address_size 64

	// .globl	_Z7reduce7ILj128EEvPfS0_
// _ZZ7reduce7ILj128EEvPfS0_E10shared_mem has been demoted

.visible .entry _Z7reduce7ILj128EEvPfS0_(
	.param .u64 .ptr .align 1 _Z7reduce7ILj128EEvPfS0__param_0,
	.param .u64 .ptr .align 1 _Z7reduce7ILj128EEvPfS0__param_1
)
{
	.reg .pred 	%p<5>;
	.reg .b32 	%r<137>;
	.reg .b32 	%f<282>;
	.reg .b64 	%rd<263>;
	// demoted variable
	.shared .align 4 .b8 _ZZ7reduce7ILj128EEvPfS0_E10shared_mem[1024];
	ld.param.u64 	%rd2, [_Z7reduce7ILj128EEvPfS0__param_0];
	ld.param.u64 	%rd1, [_Z7reduce7ILj128EEvPfS0__param_1];
	cvta.to.global.u64 	%rd3, %rd2;
	mov.u32 	%r1, %tid.x;
	mov.u32 	%r2, %ctaid.x;
	mov.u32 	%r4, %ntid.x;
	shl.b32 	%r5, %r1, 2;
	mov.u32 	%r6, _ZZ7reduce7ILj128EEvPfS0_E10shared_mem;
	add.s32 	%r3, %r6, %r5;
	mul.lo.s32 	%r7, %r2, %r4;
	shl.b32 	%r8, %r7, 7;
	add.s32 	%r9, %r8, %r1;
	mul.wide.u32 	%rd4, %r9, 4;
	add.s64 	%rd5, %rd3, %rd4;
	ld.global.f32 	%f1, [%rd5];
	add.f32 	%f2, %f1, 0f00000000;
	add.s32 	%r10, %r9, %r4;
	mul.wide.u32 	%rd6, %r10, 4;
	add.s64 	%rd7, %rd3, %rd6;
	ld.global.f32 	%f3, [%rd7];
	add.f32 	%f4, %f3, %f2;
	add.s32 	%r11, %r10, %r4;
	mul.wide.u32 	%rd8, %r11, 4;
	add.s64 	%rd9, %rd3, %rd8;
	ld.global.f32 	%f5, [%rd9];
	add.f32 	%f6, %f5, %f4;
	add.s32 	%r12, %r11, %r4;
	mul.wide.u32 	%rd10, %r12, 4;
	add.s64 	%rd11, %rd3, %rd10;
	ld.global.f32 	%f7, [%rd11];
	add.f32 	%f8, %f7, %f6;
	add.s32 	%r13, %r12, %r4;
	mul.wide.u32 	%rd12, %r13, 4;
	add.s64 	%rd13, %rd3, %rd12;
	ld.global.f32 	%f9, [%rd13];
	add.f32 	%f10, %f9, %f8;
	add.s32 	%r14, %r13, %r4;
	mul.wide.u32 	%rd14, %r14, 4;
	add.s64 	%rd15, %rd3, %rd14;
	ld.global.f32 	%f11, [%rd15];
	add.f32 	%f12, %f11, %f10;
	add.s32 	%r15, %r14, %r4;
	mul.wide.u32 	%rd16, %r15, 4;
	add.s64 	%rd17, %rd3, %rd16;
	ld.global.f32 	%f13, [%rd17];
	add.f32 	%f14, %f13, %f12;
	add.s32 	%r16, %r15, %r4;
	mul.wide.u32 	%rd18, %r16, 4;
	add.s64 	%rd19, %rd3, %rd18;
	ld.global.f32 	%f15, [%rd19];
	add.f32 	%f16, %f15, %f14;
	add.s32 	%r17, %r16, %r4;
	mul.wide.u32 	%rd20, %r17, 4;
	add.s64 	%rd21, %rd3, %rd20;
	ld.global.f32 	%f17, [%rd21];
	add.f32 	%f18, %f17, %f16;
	add.s32 	%r18, %r17, %r4;
	mul.wide.u32 	%rd22, %r18, 4;
	add.s64 	%rd23, %rd3, %rd22;
	ld.global.f32 	%f19, [%rd23];
	add.f32 	%f20, %f19, %f18;
	add.s32 	%r19, %r18, %r4;
	mul.wide.u32 	%rd24, %r19, 4;
	add.s64 	%rd25, %rd3, %rd24;
	ld.global.f32 	%f21, [%rd25];
	add.f32 	%f22, %f21, %f20;
	add.s32 	%r20, %r19, %r4;
	mul.wide.u32 	%rd26, %r20, 4;
	add.s64 	%rd27, %rd3, %rd26;
	ld.global.f32 	%f23, [%rd27];
	add.f32 	%f24, %f23, %f22;
	add.s32 	%r21, %r20, %r4;
	mul.wide.u32 	%rd28, %r21, 4;
	add.s64 	%rd29, %rd3, %rd28;
	ld.global.f32 	%f25, [%rd29];
	add.f32 	%f26, %f25, %f24;
	add.s32 	%r22, %r21, %r4;
	mul.wide.u32 	%rd30, %r22, 4;
	add.s64 	%rd31, %rd3, %rd30;
	ld.global.f32 	%f27, [%rd31];
	add.f32 	%f28, %f27, %f26;
	add.s32 	%r23, %r22, %r4;
	mul.wide.u32 	%rd32, %r23, 4;
	add.s64 	%rd33, %rd3, %rd32;
	ld.global.f32 	%f29, [%rd33];
	add.f32 	%f30, %f29, %f28;
	add.s32 	%r24, %r23, %r4;
	mul.wide.u32 	%rd34, %r24, 4;
	add.s64 	%rd35, %rd3, %rd34;
	ld.global.f32 	%f31, [%rd35];
	add.f32 	%f32, %f31, %f30;
	add.s32 	%r25, %r24, %r4;
	mul.wide.u32 	%rd36, %r25, 4;
	add.s64 	%rd37, %rd3, %rd36;
	ld.global.f32 	%f33, [%rd37];
	add.f32 	%f34, %f33, %f32;
	add.s32 	%r26, %r25, %r4;
	mul.wide.u32 	%rd38, %r26, 4;
	add.s64 	%rd39, %rd3, %rd38;
	ld.global.f32 	%f35, [%rd39];
	add.f32 	%f36, %f35, %f34;
	add.s32 	%r27, %r26, %r4;
	mul.wide.u32 	%rd40, %r27, 4;
	add.s64 	%rd41, %rd3, %rd40;
	ld.global.f32 	%f37, [%rd41];
	add.f32 	%f38, %f37, %f36;
	add.s32 	%r28, %r27, %r4;
	mul.wide.u32 	%rd42, %r28, 4;
	add.s64 	%rd43, %rd3, %rd42;
	ld.global.f32 	%f39, [%rd43];
	add.f32 	%f40, %f39, %f38;
	add.s32 	%r29, %r28, %r4;
	mul.wide.u32 	%rd44, %r29, 4;
	add.s64 	%rd45, %rd3, %rd44;
	ld.global.f32 	%f41, [%rd45];
	add.f32 	%f42, %f41, %f40;
	add.s32 	%r30, %r29, %r4;
	mul.wide.u32 	%rd46, %r30, 4;
	add.s64 	%rd47, %rd3, %rd46;
	ld.global.f32 	%f43, [%rd47];
	add.f32 	%f44, %f43, %f42;
	add.s32 	%r31, %r30, %r4;
	mul.wide.u32 	%rd48, %r31, 4;
	add.s64 	%rd49, %rd3, %rd48;
	ld.global.f32 	%f45, [%rd49];
	add.f32 	%f46, %f45, %f44;
	add.s32 	%r32, %r31, %r4;
	mul.wide.u32 	%rd50, %r32, 4;
	add.s64 	%rd51, %rd3, %rd50;
	ld.global.f32 	%f47, [%rd51];
	add.f32 	%f48, %f47, %f46;
	add.s32 	%r33, %r32, %r4;
	mul.wide.u32 	%rd52, %r33, 4;
	add.s64 	%rd53, %rd3, %rd52;
	ld.global.f32 	%f49, [%rd53];
	add.f32 	%f50, %f49, %f48;
	add.s32 	%r34, %r33, %r4;
	mul.wide.u32 	%rd54, %r34, 4;
	add.s64 	%rd55, %rd3, %rd54;
	ld.global.f32 	%f51, [%rd55];
	add.f32 	%f52, %f51, %f50;
	add.s32 	%r35, %r34, %r4;
	mul.wide.u32 	%rd56, %r35, 4;
	add.s64 	%rd57, %rd3, %rd56;
	ld.global.f32 	%f53, [%rd57];
	add.f32 	%f54, %f53, %f52;
	add.s32 	%r36, %r35, %r4;
	mul.wide.u32 	%rd58, %r36, 4;
	add.s64 	%rd59, %rd3, %rd58;
	ld.global.f32 	%f55, [%rd59];
	add.f32 	%f56, %f55, %f54;
	add.s32 	%r37, %r36, %r4;
	mul.wide.u32 	%rd60, %r37, 4;
	add.s64 	%rd61, %rd3, %rd60;
	ld.global.f32 	%f57, [%rd61];
	add.f32 	%f58, %f57, %f56;
	add.s32 	%r38, %r37, %r4;
	mul.wide.u32 	%rd62, %r38, 4;
	add.s64 	%rd63, %rd3, %rd62;
	ld.global.f32 	%f59, [%rd63];
	add.f32 	%f60, %f59, %f58;
	add.s32 	%r39, %r38, %r4;
	mul.wide.u32 	%rd64, %r39, 4;
	add.s64 	%rd65, %rd3, %rd64;
	ld.global.f32 	%f61, [%rd65];
	add.f32 	%f62, %f61, %f60;
	add.s32 	%r40, %r39, %r4;
	mul.wide.u32 	%rd66, %r40, 4;
	add.s64 	%rd67, %rd3, %rd66;
	ld.global.f32 	%f63, [%rd67];
	add.f32 	%f64, %f63, %f62;
	add.s32 	%r41, %r40, %r4;
	mul.wide.u32 	%rd68, %r41, 4;
	add.s64 	%rd69, %rd3, %rd68;
	ld.global.f32 	%f65, [%rd69];
	add.f32 	%f66, %f65, %f64;
	add.s32 	%r42, %r41, %r4;
	mul.wide.u32 	%rd70, %r42, 4;
	add.s64 	%rd71, %rd3, %rd70;
	ld.global.f32 	%f67, [%rd71];
	add.f32 	%f68, %f67, %f66;
	add.s32 	%r43, %r42, %r4;
	mul.wide.u32 	%rd72, %r43, 4;
	add.s64 	%rd73, %rd3, %rd72;
	ld.global.f32 	%f69, [%rd73];
	add.f32 	%f70, %f69, %f68;
	add.s32 	%r44, %r43, %r4;
	mul.wide.u32 	%rd74, %r44, 4;
	add.s64 	%rd75, %rd3, %rd74;
	ld.global.f32 	%f71, [%rd75];
	add.f32 	%f72, %f71, %f70;
	add.s32 	%r45, %r44, %r4;
	mul.wide.u32 	%rd76, %r45, 4;
	add.s64 	%rd77, %rd3, %rd76;
	ld.global.f32 	%f73, [%rd77];
	add.f32 	%f74, %f73, %f72;
	add.s32 	%r46, %r45, %r4;
	mul.wide.u32 	%rd78, %r46, 4;
	add.s64 	%rd79, %rd3, %rd78;
	ld.global.f32 	%f75, [%rd79];
	add.f32 	%f76, %f75, %f74;
	add.s32 	%r47, %r46, %r4;
	mul.wide.u32 	%rd80, %r47, 4;
	add.s64 	%rd81, %rd3, %rd80;
	ld.global.f32 	%f77, [%rd81];
	add.f32 	%f78, %f77, %f76;
	add.s32 	%r48, %r47, %r4;
	mul.wide.u32 	%rd82, %r48, 4;
	add.s64 	%rd83, %rd3, %rd82;
	ld.global.f32 	%f79, [%rd83];
	add.f32 	%f80, %f79, %f78;
	add.s32 	%r49, %r48, %r4;
	mul.wide.u32 	%rd84, %r49, 4;
	add.s64 	%rd85, %rd3, %rd84;
	ld.global.f32 	%f81, [%rd85];
	add.f32 	%f82, %f81, %f80;
	add.s32 	%r50, %r49, %r4;
	mul.wide.u32 	%rd86, %r50, 4;
	add.s64 	%rd87, %rd3, %rd86;
	ld.global.f32 	%f83, [%rd87];
	add.f32 	%f84, %f83, %f82;
	add.s32 	%r51, %r50, %r4;
	mul.wide.u32 	%rd88, %r51, 4;
	add.s64 	%rd89, %rd3, %rd88;
	ld.global.f32 	%f85, [%rd89];
	add.f32 	%f86, %f85, %f84;
	add.s32 	%r52, %r51, %r4;
	mul.wide.u32 	%rd90, %r52, 4;
	add.s64 	%rd91, %rd3, %rd90;
	ld.global.f32 	%f87, [%rd91];
	add.f32 	%f88, %f87, %f86;
	add.s32 	%r53, %r52, %r4;
	mul.wide.u32 	%rd92, %r53, 4;
	add.s64 	%rd93, %rd3, %rd92;
	ld.global.f32 	%f89, [%rd93];
	add.f32 	%f90, %f89, %f88;
	add.s32 	%r54, %r53, %r4;
	mul.wide.u32 	%rd94, %r54, 4;
	add.s64 	%rd95, %rd3, %rd94;
	ld.global.f32 	%f91, [%rd95];
	add.f32 	%f92, %f91, %f90;
	add.s32 	%r55, %r54, %r4;
	mul.wide.u32 	%rd96, %r55, 4;
	add.s64 	%rd97, %rd3, %rd96;
	ld.global.f32 	%f93, [%rd97];
	add.f32 	%f94, %f93, %f92;
	add.s32 	%r56, %r55, %r4;
	mul.wide.u32 	%rd98, %r56, 4;
	add.s64 	%rd99, %rd3, %rd98;
	ld.global.f32 	%f95, [%rd99];
	add.f32 	%f96, %f95, %f94;
	add.s32 	%r57, %r56, %r4;
	mul.wide.u32 	%rd100, %r57, 4;
	add.s64 	%rd101, %rd3, %rd100;
	ld.global.f32 	%f97, [%rd101];
	add.f32 	%f98, %f97, %f96;
	add.s32 	%r58, %r57, %r4;
	mul.wide.u32 	%rd102, %r58, 4;
	add.s64 	%rd103, %rd3, %rd102;
	ld.global.f32 	%f99, [%rd103];
	add.f32 	%f100, %f99, %f98;
	add.s32 	%r59, %r58, %r4;
	mul.wide.u32 	%rd104, %r59, 4;
	add.s64 	%rd105, %rd3, %rd104;
	ld.global.f32 	%f101, [%rd105];
	add.f32 	%f102, %f101, %f100;
	add.s32 	%r60, %r59, %r4;
	mul.wide.u32 	%rd106, %r60, 4;
	add.s64 	%rd107, %rd3, %rd106;
	ld.global.f32 	%f103, [%rd107];
	add.f32 	%f104, %f103, %f102;
	add.s32 	%r61, %r60, %r4;
	mul.wide.u32 	%rd108, %r61, 4;
	add.s64 	%rd109, %rd3, %rd108;
	ld.global.f32 	%f105, [%rd109];
	add.f32 	%f106, %f105, %f104;
	add.s32 	%r62, %r61, %r4;
	mul.wide.u32 	%rd110, %r62, 4;
	add.s64 	%rd111, %rd3, %rd110;
	ld.global.f32 	%f107, [%rd111];
	add.f32 	%f108, %f107, %f106;
	add.s32 	%r63, %r62, %r4;
	mul.wide.u32 	%rd112, %r63, 4;
	add.s64 	%rd113, %rd3, %rd112;
	ld.global.f32 	%f109, [%rd113];
	add.f32 	%f110, %f109, %f108;
	add.s32 	%r64, %r63, %r4;
	mul.wide.u32 	%rd114, %r64, 4;
	add.s64 	%rd115, %rd3, %rd114;
	ld.global.f32 	%f111, [%rd115];
	add.f32 	%f112, %f111, %f110;
	add.s32 	%r65, %r64, %r4;
	mul.wide.u32 	%rd116, %r65, 4;
	add.s64 	%rd117, %rd3, %rd116;
	ld.global.f32 	%f113, [%rd117];
	add.f32 	%f114, %f113, %f112;
	add.s32 	%r66, %r65, %r4;
	mul.wide.u32 	%rd118, %r66, 4;
	add.s64 	%rd119, %rd3, %rd118;
	ld.global.f32 	%f115, [%rd119];
	add.f32 	%f116, %f115, %f114;
	add.s32 	%r67, %r66, %r4;
	mul.wide.u32 	%rd120, %r67, 4;
	add.s64 	%rd121, %rd3, %rd120;
	ld.global.f32 	%f117, [%rd121];
	add.f32 	%f118, %f117, %f116;
	add.s32 	%r68, %r67, %r4;
	mul.wide.u32 	%rd122, %r68, 4;
	add.s64 	%rd123, %rd3, %rd122;
	ld.global.f32 	%f119, [%rd123];
	add.f32 	%f120, %f119, %f118;
	add.s32 	%r69, %r68, %r4;
	mul.wide.u32 	%rd124, %r69, 4;
	add.s64 	%rd125, %rd3, %rd124;
	ld.global.f32 	%f121, [%rd125];
	add.f32 	%f122, %f121, %f120;
	add.s32 	%r70, %r69, %r4;
	mul.wide.u32 	%rd126, %r70, 4;
	add.s64 	%rd127, %rd3, %rd126;
	ld.global.f32 	%f123, [%rd127];
	add.f32 	%f124, %f123, %f122;
	add.s32 	%r71, %r70, %r4;
	mul.wide.u32 	%rd128, %r71, 4;
	add.s64 	%rd129, %rd3, %rd128;
	ld.global.f32 	%f125, [%rd129];
	add.f32 	%f126, %f125, %f124;
	add.s32 	%r72, %r71, %r4;
	mul.wide.u32 	%rd130, %r72, 4;
	add.s64 	%rd131, %rd3, %rd130;
	ld.global.f32 	%f127, [%rd131];
	add.f32 	%f128, %f127, %f126;
	add.s32 	%r73, %r72, %r4;
	mul.wide.u32 	%rd132, %r73, 4;
	add.s64 	%rd133, %rd3, %rd132;
	ld.global.f32 	%f129, [%rd133];
	add.f32 	%f130, %f129, %f128;
	add.s32 	%r74, %r73, %r4;
	mul.wide.u32 	%rd134, %r74, 4;
	add.s64 	%rd135, %rd3, %rd134;
	ld.global.f32 	%f131, [%rd135];
	add.f32 	%f132, %f131, %f130;
	add.s32 	%r75, %r74, %r4;
	mul.wide.u32 	%rd136, %r75, 4;
	add.s64 	%rd137, %rd3, %rd136;
	ld.global.f32 	%f133, [%rd137];
	add.f32 	%f134, %f133, %f132;
	add.s32 	%r76, %r75, %r4;
	mul.wide.u32 	%rd138, %r76, 4;
	add.s64 	%rd139, %rd3, %rd138;
	ld.global.f32 	%f135, [%rd139];
	add.f32 	%f136, %f135, %f134;
	add.s32 	%r77, %r76, %r4;
	mul.wide.u32 	%rd140, %r77, 4;
	add.s64 	%rd141, %rd3, %rd140;
	ld.global.f32 	%f137, [%rd141];
	add.f32 	%f138, %f137, %f136;
	add.s32 	%r78, %r77, %r4;
	mul.wide.u32 	%rd142, %r78, 4;
	add.s64 	%rd143, %rd3, %rd142;
	ld.global.f32 	%f139, [%rd143];
	add.f32 	%f140, %f139, %f138;
	add.s32 	%r79, %r78, %r4;
	mul.wide.u32 	%rd144, %r79, 4;
	add.s64 	%rd145, %rd3, %rd144;
	ld.global.f32 	%f141, [%rd145];
	add.f32 	%f142, %f141, %f140;
	add.s32 	%r80, %r79, %r4;
	mul.wide.u32 	%rd146, %r80, 4;
	add.s64 	%rd147, %rd3, %rd146;
	ld.global.f32 	%f143, [%rd147];
	add.f32 	%f144, %f143, %f142;
	add.s32 	%r81, %r80, %r4;
	mul.wide.u32 	%rd148, %r81, 4;
	add.s64 	%rd149, %rd3, %rd148;
	ld.global.f32 	%f145, [%rd149];
	add.f32 	%f146, %f145, %f144;
	add.s32 	%r82, %r81, %r4;
	mul.wide.u32 	%rd150, %r82, 4;
	add.s64 	%rd151, %rd3, %rd150;
	ld.global.f32 	%f147, [%rd151];
	add.f32 	%f148, %f147, %f146;
	add.s32 	%r83, %r82, %r4;
	mul.wide.u32 	%rd152, %r83, 4;
	add.s64 	%rd153, %rd3, %rd152;
	ld.global.f32 	%f149, [%rd153];
	add.f32 	%f150, %f149, %f148;
	add.s32 	%r84, %r83, %r4;
	mul.wide.u32 	%rd154, %r84, 4;
	add.s64 	%rd155, %rd3, %rd154;
	ld.global.f32 	%f151, [%rd155];
	add.f32 	%f152, %f151, %f150;
	add.s32 	%r85, %r84, %r4;
	mul.wide.u32 	%rd156, %r85, 4;
	add.s64 	%rd157, %rd3, %rd156;
	ld.global.f32 	%f153, [%rd157];
	add.f32 	%f154, %f153, %f152;
	add.s32 	%r86, %r85, %r4;
	mul.wide.u32 	%rd158, %r86, 4;
	add.s64 	%rd159, %rd3, %rd158;
	ld.global.f32 	%f155, [%rd159];
	add.f32 	%f156, %f155, %f154;
	add.s32 	%r87, %r86, %r4;
	mul.wide.u32 	%rd160, %r87, 4;
	add.s64 	%rd161, %rd3, %rd160;
	ld.global.f32 	%f157, [%rd161];
	add.f32 	%f158, %f157, %f156;
	add.s32 	%r88, %r87, %r4;
	mul.wide.u32 	%rd162, %r88, 4;
	add.s64 	%rd163, %rd3, %rd162;
	ld.global.f32 	%f159, [%rd163];
	add.f32 	%f160, %f159, %f158;
	add.s32 	%r89, %r88, %r4;
	mul.wide.u32 	%rd164, %r89, 4;
	add.s64 	%rd165, %rd3, %rd164;
	ld.global.f32 	%f161, [%rd165];
	add.f32 	%f162, %f161, %f160;
	add.s32 	%r90, %r89, %r4;
	mul.wide.u32 	%rd166, %r90, 4;
	add.s64 	%rd167, %rd3, %rd166;
	ld.global.f32 	%f163, [%rd167];
	add.f32 	%f164, %f163, %f162;
	add.s32 	%r91, %r90, %r4;
	mul.wide.u32 	%rd168, %r91, 4;
	add.s64 	%rd169, %rd3, %rd168;
	ld.global.f32 	%f165, [%rd169];
	add.f32 	%f166, %f165, %f164;
	add.s32 	%r92, %r91, %r4;
	mul.wide.u32 	%rd170, %r92, 4;
	add.s64 	%rd171, %rd3, %rd170;
	ld.global.f32 	%f167, [%rd171];
	add.f32 	%f168, %f167, %f166;
	add.s32 	%r93, %r92, %r4;
	mul.wide.u32 	%rd172, %r93, 4;
	add.s64 	%rd173, %rd3, %rd172;
	ld.global.f32 	%f169, [%rd173];
	add.f32 	%f170, %f169, %f168;
	add.s32 	%r94, %r93, %r4;
	mul.wide.u32 	%rd174, %r94, 4;
	add.s64 	%rd175, %rd3, %rd174;
	ld.global.f32 	%f171, [%rd175];
	add.f32 	%f172, %f171, %f170;
	add.s32 	%r95, %r94, %r4;
	mul.wide.u32 	%rd176, %r95, 4;
	add.s64 	%rd177, %rd3, %rd176;
	ld.global.f32 	%f173, [%rd177];
	add.f32 	%f174, %f173, %f172;
	add.s32 	%r96, %r95, %r4;
	mul.wide.u32 	%rd178, %r96, 4;
	add.s64 	%rd179, %rd3, %rd178;
	ld.global.f32 	%f175, [%rd179];
	add.f32 	%f176, %f175, %f174;
	add.s32 	%r97, %r96, %r4;
	mul.wide.u32 	%rd180, %r97, 4;
	add.s64 	%rd181, %rd3, %rd180;
	ld.global.f32 	%f177, [%rd181];
	add.f32 	%f178, %f177, %f176;
	add.s32 	%r98, %r97, %r4;
	mul.wide.u32 	%rd182, %r98, 4;
	add.s64 	%rd183, %rd3, %rd182;
	ld.global.f32 	%f179, [%rd183];
	add.f32 	%f180, %f179, %f178;
	add.s32 	%r99, %r98, %r4;
	mul.wide.u32 	%rd184, %r99, 4;
	add.s64 	%rd185, %rd3, %rd184;
	ld.global.f32 	%f181, [%rd185];
	add.f32 	%f182, %f181, %f180;
	add.s32 	%r100, %r99, %r4;
	mul.wide.u32 	%rd186, %r100, 4;
	add.s64 	%rd187, %rd3, %rd186;
	ld.global.f32 	%f183, [%rd187];
	add.f32 	%f184, %f183, %f182;
	add.s32 	%r101, %r100, %r4;
	mul.wide.u32 	%rd188, %r101, 4;
	add.s64 	%rd189, %rd3, %rd188;
	ld.global.f32 	%f185, [%rd189];
	add.f32 	%f186, %f185, %f184;
	add.s32 	%r102, %r101, %r4;
	mul.wide.u32 	%rd190, %r102, 4;
	add.s64 	%rd191, %rd3, %rd190;
	ld.global.f32 	%f187, [%rd191];
	add.f32 	%f188, %f187, %f186;
	add.s32 	%r103, %r102, %r4;
	mul.wide.u32 	%rd192, %r103, 4;
	add.s64 	%rd193, %rd3, %rd192;
	ld.global.f32 	%f189, [%rd193];
	add.f32 	%f190, %f189, %f188;
	add.s32 	%r104, %r103, %r4;
	mul.wide.u32 	%rd194, %r104, 4;
	add.s64 	%rd195, %rd3, %rd194;
	ld.global.f32 	%f191, [%rd195];
	add.f32 	%f192, %f191, %f190;
	add.s32 	%r105, %r104, %r4;
	mul.wide.u32 	%rd196, %r105, 4;
	add.s64 	%rd197, %rd3, %rd196;
	ld.global.f32 	%f193, [%rd197];
	add.f32 	%f194, %f193, %f192;
	add.s32 	%r106, %r105, %r4;
	mul.wide.u32 	%rd198, %r106, 4;
	add.s64 	%rd199, %rd3, %rd198;
	ld.global.f32 	%f195, [%rd199];
	add.f32 	%f196, %f195, %f194;
	add.s32 	%r107, %r106, %r4;
	mul.wide.u32 	%rd200, %r107, 4;
	add.s64 	%rd201, %rd3, %rd200;
	ld.global.f32 	%f197, [%rd201];
	add.f32 	%f198, %f197, %f196;
	add.s32 	%r108, %r107, %r4;
	mul.wide.u32 	%rd202, %r108, 4;
	add.s64 	%rd203, %rd3, %rd202;
	ld.global.f32 	%f199, [%rd203];
	add.f32 	%f200, %f199, %f198;
	add.s32 	%r109, %r108, %r4;
	mul.wide.u32 	%rd204, %r109, 4;
	add.s64 	%rd205, %rd3, %rd204;
	ld.global.f32 	%f201, [%rd205];
	add.f32 	%f202, %f201, %f200;
	add.s32 	%r110, %r109, %r4;
	mul.wide.u32 	%rd206, %r110, 4;
	add.s64 	%rd207, %rd3, %rd206;
	ld.global.f32 	%f203, [%rd207];
	add.f32 	%f204, %f203, %f202;
	add.s32 	%r111, %r110, %r4;
	mul.wide.u32 	%rd208, %r111, 4;
	add.s64 	%rd209, %rd3, %rd208;
	ld.global.f32 	%f205, [%rd209];
	add.f32 	%f206, %f205, %f204;
	add.s32 	%r112, %r111, %r4;
	mul.wide.u32 	%rd210, %r112, 4;
	add.s64 	%rd211, %rd3, %rd210;
	ld.global.f32 	%f207, [%rd211];
	add.f32 	%f208, %f207, %f206;
	add.s32 	%r113, %r112, %r4;
	mul.wide.u32 	%rd212, %r113, 4;
	add.s64 	%rd213, %rd3, %rd212;
	ld.global.f32 	%f209, [%rd213];
	add.f32 	%f210, %f209, %f208;
	add.s32 	%r114, %r113, %r4;
	mul.wide.u32 	%rd214, %r114, 4;
	add.s64 	%rd215, %rd3, %rd214;
	ld.global.f32 	%f211, [%rd215];
	add.f32 	%f212, %f211, %f210;
	add.s32 	%r115, %r114, %r4;
	mul.wide.u32 	%rd216, %r115, 4;
	add.s64 	%rd217, %rd3, %rd216;
	ld.global.f32 	%f213, [%rd217];
	add.f32 	%f214, %f213, %f212;
	add.s32 	%r116, %r115, %r4;
	mul.wide.u32 	%rd218, %r116, 4;
	add.s64 	%rd219, %rd3, %rd218;
	ld.global.f32 	%f215, [%rd219];
	add.f32 	%f216, %f215, %f214;
	add.s32 	%r117, %r116, %r4;
	mul.wide.u32 	%rd220, %r117, 4;
	add.s64 	%rd221, %rd3, %rd220;
	ld.global.f32 	%f217, [%rd221];
	add.f32 	%f218, %f217, %f216;
	add.s32 	%r118, %r117, %r4;
	mul.wide.u32 	%rd222, %r118, 4;
	add.s64 	%rd223, %rd3, %rd222;
	ld.global.f32 	%f219, [%rd223];
	add.f32 	%f220, %f219, %f218;
	add.s32 	%r119, %r118, %r4;
	mul.wide.u32 	%rd224, %r119, 4;
	add.s64 	%rd225, %rd3, %rd224;
	ld.global.f32 	%f221, [%rd225];
	add.f32 	%f222, %f221, %f220;
	add.s32 	%r120, %r119, %r4;
	mul.wide.u32 	%rd226, %r120, 4;
	add.s64 	%rd227, %rd3, %rd226;
	ld.global.f32 	%f223, [%rd227];
	add.f32 	%f224, %f223, %f222;
	add.s32 	%r121, %r120, %r4;
	mul.wide.u32 	%rd228, %r121, 4;
	add.s64 	%rd229, %rd3, %rd228;
	ld.global.f32 	%f225, [%rd229];
	add.f32 	%f226, %f225, %f224;
	add.s32 	%r122, %r121, %r4;
	mul.wide.u32 	%rd230, %r122, 4;
	add.s64 	%rd231, %rd3, %rd230;
	ld.global.f32 	%f227, [%rd231];
	add.f32 	%f228, %f227, %f226;
	add.s32 	%r123, %r122, %r4;
	mul.wide.u32 	%rd232, %r123, 4;
	add.s64 	%rd233, %rd3, %rd232;
	ld.global.f32 	%f229, [%rd233];
	add.f32 	%f230, %f229, %f228;
	add.s32 	%r124, %r123, %r4;
	mul.wide.u32 	%rd234, %r124, 4;
	add.s64 	%rd235, %rd3, %rd234;
	ld.global.f32 	%f231, [%rd235];
	add.f32 	%f232, %f231, %f230;
	add.s32 	%r125, %r124, %r4;
	mul.wide.u32 	%rd236, %r125, 4;
	add.s64 	%rd237, %rd3, %rd236;
	ld.global.f32 	%f233, [%rd237];
	add.f32 	%f234, %f233, %f232;
	add.s32 	%r126, %r125, %r4;
	mul.wide.u32 	%rd238, %r126, 4;
	add.s64 	%rd239, %rd3, %rd238;
	ld.global.f32 	%f235, [%rd239];
	add.f32 	%f236, %f235, %f234;
	add.s32 	%r127, %r126, %r4;
	mul.wide.u32 	%rd240, %r127, 4;
	add.s64 	%rd241, %rd3, %rd240;
	ld.global.f32 	%f237, [%rd241];
	add.f32 	%f238, %f237, %f236;
	add.s32 	%r128, %r127, %r4;
	mul.wide.u32 	%rd242, %r128, 4;
	add.s64 	%rd243, %rd3, %rd242;
	ld.global.f32 	%f239, [%rd243];
	add.f32 	%f240, %f239, %f238;
	add.s32 	%r129, %r128, %r4;
	mul.wide.u32 	%rd244, %r129, 4;
	add.s64 	%rd245, %rd3, %rd244;
	ld.global.f32 	%f241, [%rd245];
	add.f32 	%f242, %f241, %f240;
	add.s32 	%r130, %r129, %r4;
	mul.wide.u32 	%rd246, %r130, 4;
	add.s64 	%rd247, %rd3, %rd246;
	ld.global.f32 	%f243, [%rd247];
	add.f32 	%f244, %f243, %f242;
	add.s32 	%r131, %r130, %r4;
	mul.wide.u32 	%rd248, %r131, 4;
	add.s64 	%rd249, %rd3, %rd248;
	ld.global.f32 	%f245, [%rd249];
	add.f32 	%f246, %f245, %f244;
	add.s32 	%r132, %r131, %r4;
	mul.wide.u32 	%rd250, %r132, 4;
	add.s64 	%rd251, %rd3, %rd250;
	ld.global.f32 	%f247, [%rd251];
	add.f32 	%f248, %f247, %f246;
	add.s32 	%r133, %r132, %r4;
	mul.wide.u32 	%rd252, %r133, 4;
	add.s64 	%rd253, %rd3, %rd252;
	ld.global.f32 	%f249, [%rd253];
	add.f32 	%f250, %f249, %f248;
	add.s32 	%r134, %r133, %r4;
	mul.wide.u32 	%rd254, %r134, 4;
	add.s64 	%rd255, %rd3, %rd254;
	ld.global.f32 	%f251, [%rd255];
	add.f32 	%f252, %f251, %f250;
	add.s32 	%r135, %r134, %r4;
	mul.wide.u32 	%rd256, %r135, 4;
	add.s64 	%rd257, %rd3, %rd256;
	ld.global.f32 	%f253, [%rd257];
	add.f32 	%f254, %f253, %f252;
	add.s32 	%r136, %r135, %r4;
	mul.wide.u32 	%rd258, %r136, 4;
	add.s64 	%rd259, %rd3, %rd258;
	ld.global.f32 	%f255, [%rd259];
	add.f32 	%f256, %f255, %f254;
	st.shared.f32 	[%r3], %f256;
	bar.sync 	0;
	setp.gt.u32 	%p1, %r1, 127;
	@%p1 bra 	$L__BB0_2;
	ld.shared.f32 	%f257, [%r3+512];
	ld.shared.f32 	%f258, [%r3];
	add.f32 	%f259, %f257, %f258;
	st.shared.f32 	[%r3], %f259;
$L__BB0_2:
	bar.sync 	0;
	setp.gt.u32 	%p2, %r1, 63;
	@%p2 bra 	$L__BB0_4;
	ld.shared.f32 	%f260, [%r3+256];
	ld.shared.f32 	%f261, [%r3];
	add.f32 	%f262, %f260, %f261;
	st.shared.f32 	[%r3], %f262;
$L__BB0_4:
	bar.sync 	0;
	setp.gt.u32 	%p3, %r1, 31;
	@%p3 bra 	$L__BB0_7;
	ld.volatile.shared.f32 	%f263, [%r3+128];
	ld.volatile.shared.f32 	%f264, [%r3];
	add.f32 	%f265, %f263, %f264;
	st.volatile.shared.f32 	[%r3], %f265;
	ld.volatile.shared.f32 	%f266, [%r3+64];
	ld.volatile.shared.f32 	%f267, [%r3];
	add.f32 	%f268, %f266, %f267;
	st.volatile.shared.f32 	[%r3], %f268;
	ld.volatile.shared.f32 	%f269, [%r3+32];
	ld.volatile.shared.f32 	%f270, [%r3];
	add.f32 	%f271, %f269, %f270;
	st.volatile.shared.f32 	[%r3], %f271;
	ld.volatile.shared.f32 	%f272, [%r3+16];
	ld.volatile.shared.f32 	%f273, [%r3];
	add.f32 	%f274, %f272, %f273;
	st.volatile.shared.f32 	[%r3], %f274;
	ld.volatile.shared.f32 	%f275, [%r3+8];
	ld.volatile.shared.f32 	%f276, [%r3];
	add.f32 	%f277, %f275, %f276;
	st.volatile.shared.f32 	[%r3], %f277;
	ld.volatile.shared.f32 	%f278, [%r3+4];
	ld.volatile.shared.f32 	%f279, [%r3];
	add.f32 	%f280, %f278, %f279;
	st.volatile.shared.f32 	[%r3], %f280;
	setp.ne.s32 	%p4, %r1, 0;
	@%p4 bra 	$L__BB0_7;
	ld.shared.f32 	%f281, [_ZZ7reduce7ILj128EEvPfS0_E10shared_mem];
	cvta.to.global.u64 	%rd260, %rd1;
	mul.wide.u32 	%rd261, %r2, 4;
	add.s64 	%rd262, %rd260, %rd261;
	st.global.f32 	[%rd262], %f281;
$L__BB0_7:
	ret;

}


// ===== COMPILED SASS (sm_100) =====

	.target	sm_100

	.elftype	@"ET_EXEC"


//--------------------- .note.nv.tkinfo           --------------------------
	.section	.note.nv.tkinfo,"",@"SHT_NOTE"
	.sectionflags	@"SHF_NOTE_NV_TKINFO"
	.tkinfo
        /*0018*/ 	.word	0x00000002
        /*0030*/ 	.string	""
        /*0030*/ 	.string	"ptxas"
        /*0030*/ 	.string	"Cuda compilation tools, release 13.0, V13.0.88"
        /*0030*/ 	.string	"Build cuda_13.0.r13.0/compiler.36424714_0"
        /*0030*/ 	.string	"-arch sm_100 -m 64 "



//--------------------- .note.nv.cuinfo           --------------------------
	.section	.note.nv.cuinfo,"",@"SHT_NOTE"
	.sectionflags	@"SHF_NOTE_NV_CUINFO"
        /*0018*/ 	.short	0x0002
        /*001a*/ 	.short	0x0064
        /*001c*/ 	.short	0x0082
	.zero		2


//--------------------- .nv.info                  --------------------------
	.section	.nv.info,"",@"SHT_CUDA_INFO"
	.align	4


	//----- nvinfo : EIATTR_REGCOUNT
	.align		4
        /*0000*/ 	.byte	0x04, 0x2f
        /*0002*/ 	.short	(.L_1 - .L_0)
	.align		4
.L_0:
        /*0004*/ 	.word	index@(_Z7reduce7ILj128EEvPfS0_)
        /*0008*/ 	.word	0x00000020


	//----- nvinfo : EIATTR_FRAME_SIZE
	.align		4
.L_1:
        /*000c*/ 	.byte	0x04, 0x11
        /*000e*/ 	.short	(.L_3 - .L_2)
	.align		4
.L_2:
        /*0010*/ 	.word	index@(_Z7reduce7ILj128EEvPfS0_)
        /*0014*/ 	.word	0x00000000


	//----- nvinfo : EIATTR_MIN_STACK_SIZE
	.align		4
.L_3:
        /*0018*/ 	.byte	0x04, 0x12
        /*001a*/ 	.short	(.L_5 - .L_4)
	.align		4
.L_4:
        /*001c*/ 	.word	index@(_Z7reduce7ILj128EEvPfS0_)
        /*0020*/ 	.word	0x00000000
.L_5:


//--------------------- .nv.compat                --------------------------
	.section	.nv.compat,"",@"SHT_CUDA_COMPAT_INFO"
	.align	4
        /*0000*/ 	.byte	0x02, 0x09, 0x00, 0x00, 0x02, 0x02, 0x01, 0x00, 0x02, 0x05, 0x05, 0x00, 0x03, 0x07, 0x01, 0x01
        /*0010*/ 	.byte	0x02, 0x03, 0x00, 0x00, 0x02, 0x06, 0x01, 0x00, 0x04, 0x0b, 0x08, 0x00, 0x09, 0x00, 0x00, 0x00
        /*0020*/ 	.byte	0x00, 0x00, 0x00, 0x00


//--------------------- .nv.info._Z7reduce7ILj128EEvPfS0_ --------------------------
	.section	.nv.info._Z7reduce7ILj128EEvPfS0_,"",@"SHT_CUDA_INFO"
	.sectionflags	@""
	.align	4


	//----- nvinfo : EIATTR_CUDA_API_VERSION
	.align		4
        /*0000*/ 	.byte	0x04, 0x37
        /*0002*/ 	.short	(.L_7 - .L_6)
.L_6:
        /*0004*/ 	.word	0x00000082


	//----- nvinfo : EIATTR_KPARAM_INFO
	.align		4
.L_7:
        /*0008*/ 	.byte	0x04, 0x17
        /*000a*/ 	.short	(.L_9 - .L_8)
.L_8:
        /*000c*/ 	.word	0x00000000
        /*0010*/ 	.short	0x0001
        /*0012*/ 	.short	0x0008
        /*0014*/ 	.byte	0x00, 0xf5, 0x21, 0x00


	//----- nvinfo : EIATTR_KPARAM_INFO
	.align		4
.L_9:
        /*0018*/ 	.byte	0x04, 0x17
        /*001a*/ 	.short	(.L_11 - .L_10)
.L_10:
        /*001c*/ 	.word	0x00000000
        /*0020*/ 	.short	0x0000
        /*0022*/ 	.short	0x0000
        /*0024*/ 	.byte	0x00, 0xf5, 0x21, 0x00


	//----- nvinfo : EIATTR_SPARSE_MMA_MASK
	.align		4
.L_11:
        /*0028*/ 	.byte	0x03, 0x50
        /*002a*/ 	.short	0x0000


	//----- nvinfo : EIATTR_MAXREG_COUNT
	.align		4
        /*002c*/ 	.byte	0x03, 0x1b
        /*002e*/ 	.short	0x00ff


	//----- nvinfo : EIATTR_NUM_BARRIERS
	.align		4
        /*0030*/ 	.byte	0x02, 0x4c
        /*0032*/ 	.byte	0x01
	.zero		1


	//----- nvinfo : EIATTR_MERCURY_ISA_VERSION
	.align		4
        /*0034*/ 	.byte	0x03, 0x5f
        /*0036*/ 	.short	0x0101


	//----- nvinfo : EIATTR_VRC_CTA_INIT_COUNT
	.align		4
        /*0038*/ 	.byte	0x02, 0x4a
	.zero		1
	.zero		1


	//----- nvinfo : EIATTR_EXIT_INSTR_OFFSETS
	.align		4
        /*003c*/ 	.byte	0x04, 0x1c
        /*003e*/ 	.short	(.L_13 - .L_12)


	//   ....[0]....
.L_12:
        /*0040*/ 	.word	0x000021a0


	//   ....[1]....
        /*0044*/ 	.word	0x00002340


	//   ....[2]....
        /*0048*/ 	.word	0x00002390


	//----- nvinfo : EIATTR_CBANK_PARAM_SIZE
	.align		4
.L_13:
        /*004c*/ 	.byte	0x03, 0x19
        /*004e*/ 	.short	0x0010


	//----- nvinfo : EIATTR_PARAM_CBANK
	.align		4
        /*0050*/ 	.byte	0x04, 0x0a
        /*0052*/ 	.short	(.L_15 - .L_14)
	.align		4
.L_14:
        /*0054*/ 	.word	index@(.nv.constant0._Z7reduce7ILj128EEvPfS0_)
        /*0058*/ 	.short	0x0380
        /*005a*/ 	.short	0x0010


	//----- nvinfo : EIATTR_SW_WAR
	.align		4
.L_15:
        /*005c*/ 	.byte	0x04, 0x36
        /*005e*/ 	.short	(.L_17 - .L_16)
.L_16:
        /*0060*/ 	.word	0x00000008
.L_17:


//--------------------- .nv.callgraph             --------------------------
	.section	.nv.callgraph,"",@"SHT_CUDA_CALLGRAPH"
	.align	4
	.sectionentsize	8
	.align		4
        /*0000*/ 	.word	0x00000000
	.align		4
        /*0004*/ 	.word	0xffffffff
	.align		4
        /*0008*/ 	.word	0x00000000
	.align		4
        /*000c*/ 	.word	0xfffffffe
	.align		4
        /*0010*/ 	.word	0x00000000
	.align		4
        /*0014*/ 	.word	0xfffffffd
	.align		4
        /*0018*/ 	.word	0x00000000
	.align		4
        /*001c*/ 	.word	0xfffffffc


//--------------------- .text._Z7reduce7ILj128EEvPfS0_ --------------------------
	.section	.text._Z7reduce7ILj128EEvPfS0_,"ax",@progbits
	.align	128
        .global         _Z7reduce7ILj128EEvPfS0_
        .type           _Z7reduce7ILj128EEvPfS0_,@function
        .size           _Z7reduce7ILj128EEvPfS0_,(.L_x_1 - _Z7reduce7ILj128EEvPfS0_)
        .other          _Z7reduce7ILj128EEvPfS0_,@"STO_CUDA_ENTRY STV_DEFAULT"
_Z7reduce7ILj128EEvPfS0_:
.text._Z7reduce7ILj128EEvPfS0_:
[----:B------:R-:W-:Y:S01]  /*0000*/  LDC R1, c[0x0][0x37c] ;  /* 0x0000df00ff017b82 */ /* 0x000fe20000000800 */
[----:B------:R-:W0:Y:S01]  /*0010*/  S2R R0, SR_CTAID.X ;  /* 0x0000000000007919 */ /* 0x000e220000002500 */
[----:B------:R-:W0:Y:S06]  /*0020*/  LDCU UR4, c[0x0][0x360] ;  /* 0x00006c00ff0477ac */ /* 0x000e2c0008000800 */
[----:B------:R-:W1:Y:S01]  /*0030*/  LDC.64 R12, c[0x0][0x380] ;  /* 0x0000e000ff0c7b82 */ /* 0x000e620000000a00 */
[----:B------:R-:W2:Y:S01]  /*0040*/  S2R R2, SR_TID.X ;  /* 0x0000000000027919 */ /* 0x000ea20000002100 */
[----:B------:R-:W3:Y:S01]  /*0050*/  LDCU.64 UR6, c[0x0][0x358] ;  /* 0x00006b00ff0677ac */ /* 0x000ee20008000a00 */
[----:B0-----:R-:W-:-:S05]  /*0060*/  IMAD R3, R0, UR4, RZ ;  /* 0x0000000400037c24 */ /* 0x001fca000f8e02ff */
[----:B--2---:R-:W-:-:S04]  /*0070*/  LEA R3, R3, R2, 0x7 ;  /* 0x0000000203037211 */ /* 0x004fc800078e38ff */
[C---:B------:R-:W-:Y:S01]  /*0080*/  IADD3 R9, PT, PT, R3.reuse, UR4, RZ ;  /* 0x0000000403097c10 */ /* 0x040fe2000fffe0ff */
[----:B-1----:R-:W-:-:S04]  /*0090*/  IMAD.WIDE.U32 R6, R3, 0x4, R12 ;  /* 0x0000000403067825 */ /* 0x002fc800078e000c */
[C---:B------:R-:W-:Y:S01]  /*00a0*/  IMAD.WIDE.U32 R4, R9.reuse, 0x4, R12 ;  /* 0x0000000409047825 */ /* 0x040fe200078e000c */
[----:B---3--:R0:W2:Y:S01]  /*00b0*/  LDG.E R11, desc[UR6][R6.64] ;  /* 0x00000006060b7981 */ /* 0x0080a2000c1e1900 */
[----:B------:R-:W-:-:S04]  /*00c0*/  IADD3 R3, PT, PT, R9, UR4, RZ ;  /* 0x0000000409037c10 */ /* 0x000fc8000fffe0ff */
[----:B------:R-:W3:Y:S01]  /*00d0*/  LDG.E R4, desc[UR6][R4.64] ;  /* 0x0000000604047981 */ /* 0x000ee2000c1e1900 */
[C---:B------:R-:W-:Y:S01]  /*00e0*/  IMAD.WIDE.U32 R8, R3.reuse, 0x4, R12 ;  /* 0x0000000403087825 */ /* 0x040fe200078e000c */
[----:B------:R-:W-:-:S04]  /*00f0*/  IADD3 R3, PT, PT, R3, UR4, RZ ;  /* 0x0000000403037c10 */ /* 0x000fc8000fffe0ff */
[----:B------:R1:W4:Y:S01]  /*0100*/  LDG.E R23, desc[UR6][R8.64] ;  /* 0x0000000608177981 */ /* 0x000322000c1e1900 */
[C---:B------:R-:W-:Y:S01]  /*0110*/  IMAD.WIDE.U32 R14, R3.reuse, 0x4, R12 ;  /* 0x00000004030e7825 */ /* 0x040fe200078e000c */
[----:B------:R-:W-:-:S04]  /*0120*/  IADD3 R3, PT, PT, R3, UR4, RZ ;  /* 0x0000000403037c10 */ /* 0x000fc8000fffe0ff */
[----:B------:R5:W4:Y:S01]  /*0130*/  LDG.E R22, desc[UR6][R14.64] ;  /* 0x000000060e167981 */ /* 0x000b22000c1e1900 */
[C---:B------:R-:W-:Y:S01]  /*0140*/  IMAD.WIDE.U32 R24, R3.reuse, 0x4, R12 ;  /* 0x0000000403187825 */ /* 0x040fe200078e000c */
[----:B------:R-:W-:-:S05]  /*0150*/  IADD3 R3, PT, PT, R3, UR4, RZ ;  /* 0x0000000403037c10 */ /* 0x000fca000fffe0ff */
[----:B------:R-:W4:Y:S01]  /*0160*/  LDG.E R24, desc[UR6][R24.64] ;  /* 0x0000000618187981 */ /* 0x000f22000c1e1900 */
[----:B0-----:R-:W-:-:S05]  /*0170*/  IMAD.WIDE.U32 R6, R3, 0x4, R12 ;  /* 0x0000000403067825 */ /* 0x001fca00078e000c */
[----:B------:R-:W4:Y:S01]  /*0180*/  LDG.E R29, desc[UR6][R6.64] ;  /* 0x00000006061d7981 */ /* 0x000f22000c1e1900 */
[----:B------:R-:W-:-:S05]  /*0190*/  IADD3 R3, PT, PT, R3, UR4, RZ ;  /* 0x0000000403037c10 */ /* 0x000fca000fffe0ff */
[----:B-1----:R-:W-:-:S05]  /*01a0*/  IMAD.WIDE.U32 R8, R3, 0x4, R12 ;  /* 0x0000000403087825 */ /* 0x002fca00078e000c */
[----:B------:R0:W4:Y:S01]  /*01b0*/  LDG.E R5, desc[UR6][R8.64] ;  /* 0x0000000608057981 */ /* 0x000122000c1e1900 */
[----:B------:R-:W-:-:S05]  /*01c0*/  IADD3 R19, PT, PT, R3, UR4, RZ ;  /* 0x0000000403137c10 */ /* 0x000fca000fffe0ff */
[C---:B------:R-:W-:Y:S01]  /*01d0*/  IMAD.WIDE.U32 R16, R19.reuse, 0x4, R12 ;  /* 0x0000000413107825 */ /* 0x040fe200078e000c */
[----:B-----5:R-:W-:-:S04]  /*01e0*/  IADD3 R15, PT, PT, R19, UR4, RZ ;  /* 0x00000004130f7c10 */ /* 0x020fc8000fffe0ff */
[----:B------:R1:W5:Y:S01]  /*01f0*/  LDG.E R3, desc[UR6][R16.64] ;  /* 0x0000000610037981 */ /* 0x000362000c1e1900 */
[C---:B------:R-:W-:Y:S01]  /*0200*/  IMAD.WIDE.U32 R18, R15.reuse, 0x4, R12 ;  /* 0x000000040f127825 */ /* 0x040fe200078e000c */
[----:B------:R-:W-:-:S05]  /*0210*/  IADD3 R21, PT, PT, R15, UR4, RZ ;  /* 0x000000040f157c10 */ /* 0x000fca000fffe0ff */
[----:B------:R1:W5:Y:S01]  /*0220*/  LDG.E R18, desc[UR6][R18.64] ;  /* 0x0000000612127981 */ /* 0x000362000c1e1900 */
[C---:B------:R-:W-:Y:S01]  /*0230*/  IMAD.WIDE.U32 R14, R21.reuse, 0x4, R12 ;  /* 0x00000004150e7825 */ /* 0x040fe200078e000c */
[----:B------:R-:W-:-:S04]  /*0240*/  IADD3 R21, PT, PT, R21, UR4, RZ ;  /* 0x0000000415157c10 */ /* 0x000fc8000fffe0ff */
[----:B------:R1:W5:Y:S01]  /*0250*/  LDG.E R10, desc[UR6][R14.64] ;  /* 0x000000060e0a7981 */ /* 0x000362000c1e1900 */
[C---:B0-----:R-:W-:Y:S01]  /*0260*/  IMAD.WIDE.U32 R8, R21.reuse, 0x4, R12 ;  /* 0x0000000415087825 */ /* 0x041fe200078e000c */
[----:B------:R-:W-:-:S05]  /*0270*/  IADD3 R21, PT, PT, R21, UR4, RZ ;  /* 0x0000000415157c10 */ /* 0x000fca000fffe0ff */
[----:B------:R0:W5:Y:S01]  /*0280*/  LDG.E R8, desc[UR6][R8.64] ;  /* 0x0000000608087981 */ /* 0x000162000c1e1900 */
[----:B------:R-:W-:-:S06]  /*0290*/  IMAD.WIDE.U32 R6, R21, 0x4, R12 ;  /* 0x0000000415067825 */ /* 0x000fcc00078e000c */
[----:B------:R-:W5:Y:S01]  /*02a0*/  LDG.E R7, desc[UR6][R6.64] ;  /* 0x0000000606077981 */ /* 0x000f62000c1e1900 */
[----:B-1----:R-:W-:-:S05]  /*02b0*/  IADD3 R17, PT, PT, R21, UR4, RZ ;  /* 0x0000000415117c10 */ /* 0x002fca000fffe0ff */
[C---:B------:R-:W-:Y:S01]  /*02c0*/  IMAD.WIDE.U32 R20, R17.reuse, 0x4, R12 ;  /* 0x0000000411147825 */ /* 0x040fe200078e000c */
[----:B------:R-:W-:-:S04]  /*02d0*/  IADD3 R17, PT, PT, R17, UR4, RZ ;  /* 0x0000000411117c10 */ /* 0x000fc8000fffe0ff */
[C---:B------:R-:W-:Y:S01]  /*02e0*/  IADD3 R19, PT, PT, R17.reuse, UR4, RZ ;  /* 0x0000000411137c10 */ /* 0x040fe2000fffe0ff */
[--C-:B------:R-:W-:Y:S01]  /*02f0*/  IMAD.WIDE.U32 R14, R17, 0x4, R12.reuse ;  /* 0x00000004110e7825 */ /* 0x100fe200078e000c */
[----:B------:R-:W5:Y:S02]  /*0300*/  LDG.E R26, desc[UR6][R20.64] ;  /* 0x00000006141a7981 */ /* 0x000f64000c1e1900 */
[C---:B------:R-:W-:Y:S01]  /*0310*/  IADD3 R25, PT, PT, R19.reuse, UR4, RZ ;  /* 0x0000000413197c10 */ /* 0x040fe2000fffe0ff */
[--C-:B------:R-:W-:Y:S01]  /*0320*/  IMAD.WIDE.U32 R16, R19, 0x4, R12.reuse ;  /* 0x0000000413107825 */ /* 0x100fe200078e000c */
[----:B------:R1:W5:Y:S02]  /*0330*/  LDG.E R6, desc[UR6][R14.64] ;  /* 0x000000060e067981 */ /* 0x000364000c1e1900 */
[C---:B0-----:R-:W-:Y:S02]  /*0340*/  IADD3 R9, PT, PT, R25.reuse, UR4, RZ ;  /* 0x0000000419097c10 */ /* 0x041fe4000fffe0ff */
[----:B------:R0:W5:Y:S01]  /*0350*/  LDG.E R27, desc[UR6][R16.64] ;  /* 0x00000006101b7981 */ /* 0x000162000c1e1900 */
[----:B-1----:R-:W-:Y:S01]  /*0360*/  IMAD.WIDE.U32 R14, R25, 0x4, R12 ;  /* 0x00000004190e7825 */ /* 0x002fe200078e000c */
[----:B------:R-:W-:-:S03]  /*0370*/  IADD3 R25, PT, PT, R9, UR4, RZ ;  /* 0x0000000409197c10 */ /* 0x000fc6000fffe0ff */
[--C-:B0-----:R-:W-:Y:S02]  /*0380*/  IMAD.WIDE.U32 R16, R9, 0x4, R12.reuse ;  /* 0x0000000409107825 */ /* 0x101fe400078e000c */
[----:B------:R0:W5:Y:S02]  /*0390*/  LDG.E R9, desc[UR6][R14.64] ;  /* 0x000000060e097981 */ /* 0x000164000c1e1900 */
[C---:B------:R-:W-:Y:S02]  /*03a0*/  IMAD.WIDE.U32 R20, R25.reuse, 0x4, R12 ;  /* 0x0000000419147825 */ /* 0x040fe400078e000c */
[----:B------:R3:W5:Y:S01]  /*03b0*/  LDG.E R19, desc[UR6][R16.64] ;  /* 0x0000000610137981 */ /* 0x000762000c1e1900 */
[----:B0-----:R-:W-:-:S04]  /*03c0*/  IADD3 R15, PT, PT, R25, UR4, RZ ;  /* 0x00000004190f7c10 */ /* 0x001fc8000fffe0ff */
[C---:B------:R-:W-:Y:S01]  /*03d0*/  IADD3 R28, PT, PT, R15.reuse, UR4, RZ ;  /* 0x000000040f1c7c10 */ /* 0x040fe2000fffe0ff */
[----:B------:R-:W-:-:S03]  /*03e0*/  IMAD.WIDE.U32 R14, R15, 0x4, R12 ;  /* 0x000000040f0e7825 */ /* 0x000fc600078e000c */
[----:B------:R-:W-:Y:S01]  /*03f0*/  IADD3 R25, PT, PT, R28, UR4, RZ ;  /* 0x000000041c197c10 */ /* 0x000fe2000fffe0ff */
[----:B--2---:R-:W-:-:S04]  /*0400*/  FADD R11, RZ, R11 ;  /* 0x0000000bff0b7221 */ /* 0x004fc80000000000 */
[----:B---3--:R-:W-:Y:S02]  /*0410*/  FADD R16, R11, R4 ;  /* 0x000000040b107221 */ /* 0x008fe40000000000 */
[----:B------:R0:W2:Y:S04]  /*0420*/  LDG.E R4, desc[UR6][R20.64] ;  /* 0x0000000614047981 */ /* 0x0000a8000c1e1900 */
[----:B------:R1:W3:Y:S01]  /*0430*/  LDG.E R11, desc[UR6][R14.64] ;  /* 0x000000060e0b7981 */ /* 0x0002e2000c1e1900 */
[----:B----4-:R-:W-:Y:S01]  /*0440*/  FADD R23, R16, R23 ;  /* 0x0000001710177221 */ /* 0x010fe20000000000 */
[C---:B------:R-:W-:Y:S01]  /*0450*/  IMAD.WIDE.U32 R16, R25.reuse, 0x4, R12 ;  /* 0x0000000419107825 */ /* 0x040fe200078e000c */
[----:B0-----:R-:W-:-:S05]  /*0460*/  IADD3 R21, PT, PT, R25, UR4, RZ ;  /* 0x0000000419157c10 */ /* 0x001fca000fffe0ff */
[----:B------:R0:W4:Y:S01]  /*0470*/  LDG.E R16, desc[UR6][R16.64] ;  /* 0x0000000610107981 */ /* 0x000122000c1e1900 */
[----:B-1----:R-:W-:Y:S01]  /*0480*/  IMAD.WIDE.U32 R14, R28, 0x4, R12 ;  /* 0x000000041c0e7825 */ /* 0x002fe200078e000c */
[----:B------:R-:W-:-:S04]  /*0490*/  IADD3 R25, PT, PT, R21, UR4, RZ ;  /* 0x0000000415197c10 */ /* 0x000fc8000fffe0ff */
[----:B------:R1:W4:Y:S01]  /*04a0*/  LDG.E R28, desc[UR6][R14.64] ;  /* 0x000000060e1c7981 */ /* 0x000322000c1e1900 */
[----:B------:R-:W-:Y:S01]  /*04b0*/  IMAD.WIDE.U32 R20, R21, 0x4, R12 ;  /* 0x0000000415147825 */ /* 0x000fe200078e000c */
[----:B0-----:R-:W-:-:S05]  /*04c0*/  IADD3 R17, PT, PT, R25, UR4, RZ ;  /* 0x0000000419117c10 */ /* 0x001fca000fffe0ff */
[----:B------:R0:W4:Y:S01]  /*04d0*/  LDG.E R20, desc[UR6][R20.64] ;  /* 0x0000000614147981 */ /* 0x000122000c1e1900 */
[----:B-1----:R-:W-:Y:S01]  /*04e0*/  FADD R15, R23, R22 ;  /* 0x00000016170f7221 */ /* 0x002fe20000000000 */
[----:B------:R-:W-:-:S04]  /*04f0*/  IMAD.WIDE.U32 R22, R25, 0x4, R12 ;  /* 0x0000000419167825 */ /* 0x000fc800078e000c */
[----:B------:R-:W-:Y:S01]  /*0500*/  FADD R14, R15, R24 ;  /* 0x000000180f0e7221 */ /* 0x000fe20000000000 */
[C---:B------:R-:W-:Y:S01]  /*0510*/  IMAD.WIDE.U32 R24, R17.reuse, 0x4, R12 ;  /* 0x0000000411187825 */ /* 0x040fe200078e000c */
[----:B------:R-:W4:Y:S01]  /*0520*/  LDG.E R22, desc[UR6][R22.64] ;  /* 0x0000000616167981 */ /* 0x000f22000c1e1900 */
[----:B0-----:R-:W-:-:S04]  /*0530*/  IADD3 R21, PT, PT, R17, UR4, RZ ;  /* 0x0000000411157c10 */ /* 0x001fc8000fffe0ff */
[----:B------:R-:W4:Y:S01]  /*0540*/  LDG.E R24, desc[UR6][R24.64] ;  /* 0x0000000618187981 */ /* 0x000f22000c1e1900 */
[----:B------:R-:W-:Y:S01]  /*0550*/  FADD R29, R14, R29 ;  /* 0x0000001d0e1d7221 */ /* 0x000fe20000000000 */
[C---:B------:R-:W-:Y:S01]  /*0560*/  IMAD.WIDE.U32 R14, R21.reuse, 0x4, R12 ;  /* 0x00000004150e7825 */ /* 0x040fe200078e000c */
[----:B------:R-:W-:-:S04]  /*0570*/  IADD3 R21, PT, PT, R21, UR4, RZ ;  /* 0x0000000415157c10 */ /* 0x000fc8000fffe0ff */
[----:B------:R0:W4:Y:S01]  /*0580*/  LDG.E R17, desc[UR6][R14.64] ;  /* 0x000000060e117981 */ /* 0x000122000c1e1900 */
[----:B------:R-:W-:Y:S01]  /*0590*/  FADD R29, R29, R5 ;  /* 0x000000051d1d7221 */ /* 0x000fe20000000000 */
[----:B0-----:R-:W-:-:S05]  /*05a0*/  IMAD.WIDE.U32 R14, R21, 0x4, R12 ;  /* 0x00000004150e7825 */ /* 0x001fca00078e000c */
[----:B------:R0:W4:Y:S01]  /*05b0*/  LDG.E R5, desc[UR6][R14.64] ;  /* 0x000000060e057981 */ /* 0x000122000c1e1900 */
[----:B------:R-:W-:Y:S01]  /*05c0*/  IADD3 R21, PT, PT, R21, UR4, RZ ;  /* 0x0000000415157c10 */ /* 0x000fe2000fffe0ff */
[----:B-----5:R-:W-:-:S04]  /*05d0*/  FADD R29, R29, R3 ;  /* 0x000000031d1d7221 */ /* 0x020fc80000000000 */
[C---:B0-----:R-:W-:Y:S01]  /*05e0*/  IMAD.WIDE.U32 R14, R21.reuse, 0x4, R12 ;  /* 0x00000004150e7825 */ /* 0x041fe200078e000c */
[----:B------:R-:W-:-:S04]  /*05f0*/  IADD3 R21, PT, PT, R21, UR4, RZ ;  /* 0x0000000415157c10 */ /* 0x000fc8000fffe0ff */
[----:B------:R0:W5:Y:S01]  /*0600*/  LDG.E R3, desc[UR6][R14.64] ;  /* 0x000000060e037981 */ /* 0x000162000c1e1900 */
[----:B------:R-:W-:Y:S01]  /*0610*/  FADD R29, R29, R18 ;  /* 0x000000121d1d7221 */ /* 0x000fe20000000000 */
        /* <DEDUP_REMOVED lines=8> */
[C---:B------:R-:W-:Y:S01]  /*06a0*/  IADD3 R23, PT, PT, R21.reuse, UR4, RZ ;  /* 0x0000000415177c10 */ /* 0x040fe2000fffe0ff */
[----:B0-----:R-:W-:-:S05]  /*06b0*/  IMAD.WIDE.U32 R14, R21, 0x4, R12 ;  /* 0x00000004150e7825 */ /* 0x001fca00078e000c */
[----:B------:R0:W5:Y:S01]  /*06c0*/  LDG.E R8, desc[UR6][R14.64] ;  /* 0x000000060e087981 */ /* 0x000162000c1e1900 */
[----:B------:R-:W-:Y:S01]  /*06d0*/  FADD R29, R29, R7 ;  /* 0x000000071d1d7221 */ /* 0x000fe20000000000 */
[C---:B------:R-:W-:Y:S01]  /*06e0*/  IADD3 R7, PT, PT, R23.reuse, UR4, RZ ;  /* 0x0000000417077c10 */ /* 0x040fe2000fffe0ff */
[----:B0-----:R-:W-:-:S05]  /*06f0*/  IMAD.WIDE.U32 R14, R23, 0x4, R12 ;  /* 0x00000004170e7825 */ /* 0x001fca00078e000c */
[----:B------:R0:W5:Y:S02]  /*0700*/  LDG.E R21, desc[UR6][R14.64] ;  /* 0x000000060e157981 */ /* 0x000164000c1e1900 */
[----:B0-----:R-:W-:-:S05]  /*0710*/  IMAD.WIDE.U32 R14, R7, 0x4, R12 ;  /* 0x00000004070e7825 */ /* 0x001fca00078e000c */
[----:B------:R0:W5:Y:S01]  /*0720*/  LDG.E R23, desc[UR6][R14.64] ;  /* 0x000000060e177981 */ /* 0x000162000c1e1900 */
[----:B------:R-:W-:-:S04]  /*0730*/  FADD R29, R29, R26 ;  /* 0x0000001a1d1d7221 */ /* 0x000fc80000000000 */
[----:B------:R-:W-:Y:S01]  /*0740*/  FADD R6, R29, R6 ;  /* 0x000000061d067221 */ /* 0x000fe20000000000 */
[----:B------:R-:W-:-:S03]  /*0750*/  IADD3 R7, PT, PT, R7, UR4, RZ ;  /* 0x0000000407077c10 */ /* 0x000fc6000fffe0ff */
[----:B------:R-:W-:Y:S01]  /*0760*/  FADD R6, R6, R27 ;  /* 0x0000001b06067221 */ /* 0x000fe20000000000 */
[----:B------:R-:W-:-:S03]  /*0770*/  IADD3 R27, PT, PT, R7, UR4, RZ ;  /* 0x00000004071b7c10 */ /* 0x000fc6000fffe0ff */
[----:B------:R-:W-:Y:S01]  /*0780*/  FADD R26, R6, R9 ;  /* 0x00000009061a7221 */ /* 0x000fe20000000000 */
[----:B------:R-:W-:-:S04]  /*0790*/  IMAD.WIDE.U32 R6, R7, 0x4, R12 ;  /* 0x0000000407067825 */ /* 0x000fc800078e000c */
[----:B------:R-:W-:Y:S01]  /*07a0*/  FADD R25, R26, R19 ;  /* 0x000000131a197221 */ /* 0x000fe20000000000 */
[C---:B------:R-:W-:Y:S01]  /*07b0*/  IADD3 R19, PT, PT, R27.reuse, UR4, RZ ;  /* 0x000000041b137c10 */ /* 0x040fe2000fffe0ff */
[--C-:B------:R-:W-:Y:S01]  /*07c0*/  IMAD.WIDE.U32 R26, R27, 0x4, R12.reuse ;  /* 0x000000041b1a7825 */ /* 0x100fe200078e000c */
[----:B------:R1:W5:Y:S03]  /*07d0*/  LDG.E R9, desc[UR6][R6.64] ;  /* 0x0000000606097981 */ /* 0x000366000c1e1900 */
[C---:B0-----:R-:W-:Y:S01]  /*07e0*/  IMAD.WIDE.U32 R14, R19.reuse, 0x4, R12 ;  /* 0x00000004130e7825 */ /* 0x041fe200078e000c */
[----:B-1----:R-:W-:-:S04]  /*07f0*/  IADD3 R7, PT, PT, R19, UR4, RZ ;  /* 0x0000000413077c10 */ /* 0x002fc8000fffe0ff */
[C---:B------:R-:W-:Y:S01]  /*0800*/  IADD3 R29, PT, PT, R7.reuse, UR4, RZ ;  /* 0x00000004071d7c10 */ /* 0x040fe2000fffe0ff */
[----:B------:R-:W-:-:S05]  /*0810*/  IMAD.WIDE.U32 R6, R7, 0x4, R12 ;  /* 0x0000000407067825 */ /* 0x000fca00078e000c */
[----:B------:R-:W5:Y:S01]  /*0820*/  LDG.E R19, desc[UR6][R6.64] ;  /* 0x0000000606137981 */ /* 0x000f62000c1e1900 */
[----:B--2---:R-:W-:-:S03]  /*0830*/  FADD R25, R25, R4 ;  /* 0x0000000419197221 */ /* 0x004fc60000000000 */
[----:B------:R0:W2:Y:S01]  /*0840*/  LDG.E R4, desc[UR6][R26.64] ;  /* 0x000000061a047981 */ /* 0x0000a2000c1e1900 */
[----:B---3--:R-:W-:-:S03]  /*0850*/  FADD R25, R25, R11 ;  /* 0x0000000b19197221 */ /* 0x008fc60000000000 */
[----:B------:R1:W3:Y:S01]  /*0860*/  LDG.E R11, desc[UR6][R14.64] ;  /* 0x000000060e0b7981 */ /* 0x0002e2000c1e1900 */
[----:B0-----:R-:W-:Y:S01]  /*0870*/  IADD3 R27, PT, PT, R29, UR4, RZ ;  /* 0x000000041d1b7c10 */ /* 0x001fe2000fffe0ff */
[----:B----4-:R-:W-:Y:S01]  /*0880*/  FADD R25, R25, R28 ;  /* 0x0000001c19197221 */ /* 0x010fe20000000000 */
[----:B------:R-:W-:-:S04]  /*0890*/  IMAD.WIDE.U32 R28, R29, 0x4, R12 ;  /* 0x000000041d1c7825 */ /* 0x000fc800078e000c */
[----:B------:R-:W-:Y:S01]  /*08a0*/  FADD R16, R25, R16 ;  /* 0x0000001019107221 */ /* 0x000fe20000000000 */
[C---:B------:R-:W-:Y:S01]  /*08b0*/  IADD3 R25, PT, PT, R27.reuse, UR4, RZ ;  /* 0x000000041b197c10 */ /* 0x040fe2000fffe0ff */
[----:B------:R-:W-:Y:S01]  /*08c0*/  IMAD.WIDE.U32 R26, R27, 0x4, R12 ;  /* 0x000000041b1a7825 */ /* 0x000fe200078e000c */
[----:B------:R0:W4:Y:S03]  /*08d0*/  LDG.E R28, desc[UR6][R28.64] ;  /* 0x000000061c1c7981 */ /* 0x000126000c1e1900 */
[----:B------:R-:W-:Y:S01]  /*08e0*/  FADD R16, R16, R20 ;  /* 0x0000001410107221 */ /* 0x000fe20000000000 */
[C---:B------:R-:W-:Y:S01]  /*08f0*/  IADD3 R20, PT, PT, R25.reuse, UR4, RZ ;  /* 0x0000000419147c10 */ /* 0x040fe2000fffe0ff */
[--C-:B-1----:R-:W-:Y:S01]  /*0900*/  IMAD.WIDE.U32 R14, R25, 0x4, R12.reuse ;  /* 0x00000004190e7825 */ /* 0x102fe200078e000c */
[----:B------:R-:W4:Y:S02]  /*0910*/  LDG.E R26, desc[UR6][R26.64] ;  /* 0x000000061a1a7981 */ /* 0x000f24000c1e1900 */
[C---:B------:R-:W-:Y:S01]  /*0920*/  IADD3 R25, PT, PT, R20.reuse, UR4, RZ ;  /* 0x0000000414197c10 */ /* 0x040fe2000fffe0ff */
[----:B------:R-:W-:-:S04]  /*0930*/  IMAD.WIDE.U32 R6, R20, 0x4, R12 ;  /* 0x0000000414067825 */ /* 0x000fc800078e000c */
[----:B0-----:R-:W-:Y:S01]  /*0940*/  FADD R29, R16, R22 ;  /* 0x00000016101d7221 */ /* 0x001fe20000000000 */
[----:B------:R-:W-:Y:S01]  /*0950*/  IADD3 R22, PT, PT, R25, UR4, RZ ;  /* 0x0000000419167c10 */ /* 0x000fe2000fffe0ff */
[----:B------:R0:W4:Y:S04]  /*0960*/  LDG.E R16, desc[UR6][R14.64] ;  /* 0x000000060e107981 */ /* 0x000128000c1e1900 */
[----:B------:R1:W4:Y:S01]  /*0970*/  LDG.E R20, desc[UR6][R6.64] ;  /* 0x0000000606147981 */ /* 0x000322000c1e1900 */
[----:B------:R-:W-:Y:S01]  /*0980*/  FADD R29, R29, R24 ;  /* 0x000000181d1d7221 */ /* 0x000fe20000000000 */
[----:B0-----:R-:W-:Y:S01]  /*0990*/  IADD3 R15, PT, PT, R22, UR4, RZ ;  /* 0x00000004160f7c10 */ /* 0x001fe2000fffe0ff */
[----:B-1----:R-:W-:-:S04]  /*09a0*/  IMAD.WIDE.U32 R6, R25, 0x4, R12 ;  /* 0x0000000419067825 */ /* 0x002fc800078e000c */
[--C-:B------:R-:W-:Y:S02]  /*09b0*/  IMAD.WIDE.U32 R24, R22, 0x4, R12.reuse ;  /* 0x0000000416187825 */ /* 0x100fe400078e000c */
[----:B------:R0:W4:Y:S01]  /*09c0*/  LDG.E R22, desc[UR6][R6.64] ;  /* 0x0000000606167981 */ /* 0x000122000c1e1900 */
[C---:B------:R-:W-:Y:S01]  /*09d0*/  IADD3 R27, PT, PT, R15.reuse, UR4, RZ ;  /* 0x000000040f1b7c10 */ /* 0x040fe2000fffe0ff */
[----:B------:R-:W-:Y:S02]  /*09e0*/  IMAD.WIDE.U32 R14, R15, 0x4, R12 ;  /* 0x000000040f0e7825 */ /* 0x000fe400078e000c */
[----:B------:R1:W4:Y:S02]  /*09f0*/  LDG.E R24, desc[UR6][R24.64] ;  /* 0x0000000618187981 */ /* 0x000324000c1e1900 */
[----:B------:R-:W-:Y:S02]  /*0a00*/  FADD R29, R29, R17 ;  /* 0x000000111d1d7221 */ /* 0x000fe40000000000 */
[----:B------:R1:W4:Y:S01]  /*0a10*/  LDG.E R17, desc[UR6][R14.64] ;  /* 0x000000060e117981 */ /* 0x000322000c1e1900 */
[C---:B0-----:R-:W-:Y:S01]  /*0a20*/  IMAD.WIDE.U32 R6, R27.reuse, 0x4, R12 ;  /* 0x000000041b067825 */ /* 0x041fe200078e000c */
[----:B-1----:R-:W-:-:S04]  /*0a30*/  IADD3 R25, PT, PT, R27, UR4, RZ ;  /* 0x000000041b197c10 */ /* 0x002fc8000fffe0ff */
[----:B------:R0:W4:Y:S01]  /*0a40*/  LDG.E R27, desc[UR6][R6.64] ;  /* 0x00000006061b7981 */ /* 0x000122000c1e1900 */
[----:B------:R-:W-:-:S04]  /*0a50*/  IMAD.WIDE.U32 R14, R25, 0x4, R12 ;  /* 0x00000004190e7825 */ /* 0x000fc800078e000c */
[----:B------:R-:W-:Y:S02]  /*0a60*/  FADD R29, R29, R5 ;  /* 0x000000051d1d7221 */ /* 0x000fe40000000000 */
[----:B------:R1:W4:Y:S01]  /*0a70*/  LDG.E R5, desc[UR6][R14.64] ;  /* 0x000000060e057981 */ /* 0x000322000c1e1900 */
[----:B------:R-:W-:Y:S01]  /*0a80*/  IADD3 R25, PT, PT, R25, UR4, RZ ;  /* 0x0000000419197c10 */ /* 0x000fe2000fffe0ff */
[----:B-----5:R-:W-:-:S04]  /*0a90*/  FADD R29, R29, R3 ;  /* 0x000000031d1d7221 */ /* 0x020fc80000000000 */
[C---:B0-----:R-:W-:Y:S01]  /*0aa0*/  IMAD.WIDE.U32 R6, R25.reuse, 0x4, R12 ;  /* 0x0000000419067825 */ /* 0x041fe200078e000c */
[----:B------:R-:W-:-:S04]  /*0ab0*/  IADD3 R25, PT, PT, R25, UR4, RZ ;  /* 0x0000000419197c10 */ /* 0x000fc8000fffe0ff */
[----:B------:R0:W5:Y:S01]  /*0ac0*/  LDG.E R3, desc[UR6][R6.64] ;  /* 0x0000000606037981 */ /* 0x000162000c1e1900 */
[C---:B-1----:R-:W-:Y:S01]  /*0ad0*/  IMAD.WIDE.U32 R14, R25.reuse, 0x4, R12 ;  /* 0x00000004190e7825 */ /* 0x042fe200078e000c */
[----:B------:R-:W-:-:S03]  /*0ae0*/  IADD3 R25, PT, PT, R25, UR4, RZ ;  /* 0x0000000419197c10 */ /* 0x000fc6000fffe0ff */
[----:B------:R-:W-:Y:S02]  /*0af0*/  FADD R29, R29, R18 ;  /* 0x000000121d1d7221 */ /* 0x000fe40000000000 */
[----:B------:R1:W5:Y:S01]  /*0b00*/  LDG.E R18, desc[UR6][R14.64] ;  /* 0x000000060e127981 */ /* 0x000362000c1e1900 */
[C---:B0-----:R-:W-:Y:S01]  /*0b10*/  IMAD.WIDE.U32 R6, R25.reuse, 0x4, R12 ;  /* 0x0000000419067825 */ /* 0x041fe200078e000c */
[----:B-1----:R-:W-:-:S03]  /*0b20*/  IADD3 R15, PT, PT, R25, UR4, RZ ;  /* 0x00000004190f7c10 */ /* 0x002fc6000fffe0ff */
[----:B------:R-:W-:Y:S02]  /*0b30*/  FADD R29, R29, R10 ;  /* 0x0000000a1d1d7221 */ /* 0x000fe40000000000 */
[----:B------:R0:W5:Y:S02]  /*0b40*/  LDG.E R10, desc[UR6][R6.64] ;  /* 0x00000006060a7981 */ /* 0x000164000c1e1900 */
[----:B0-----:R-:W-:-:S04]  /*0b50*/  IMAD.WIDE.U32 R6, R15, 0x4, R12 ;  /* 0x000000040f067825 */ /* 0x001fc800078e000c */
[----:B------:R-:W-:Y:S01]  /*0b60*/  FADD R8, R29, R8 ;  /* 0x000000081d087221 */ /* 0x000fe20000000000 */
[----:B------:R0:W5:Y:S01]  /*0b70*/  LDG.E R25, desc[UR6][R6.64] ;  /* 0x0000000606197981 */ /* 0x000162000c1e1900 */
[----:B------:R-:W-:-:S05]  /*0b80*/  IADD3 R29, PT, PT, R15, UR4, RZ ;  /* 0x000000040f1d7c10 */ /* 0x000fca000fffe0ff */
[C---:B------:R-:W-:Y:S01]  /*0b90*/  IMAD.WIDE.U32 R14, R29.reuse, 0x4, R12 ;  /* 0x000000041d0e7825 */ /* 0x040fe200078e000c */
[----:B------:R-:W-:-:S03]  /*0ba0*/  IADD3 R29, PT, PT, R29, UR4, RZ ;  /* 0x000000041d1d7c10 */ /* 0x000fc6000fffe0ff */
[----:B------:R-:W-:Y:S02]  /*0bb0*/  FADD R8, R8, R21 ;  /* 0x0000001508087221 */ /* 0x000fe40000000000 */
[----:B------:R1:W5:Y:S01]  /*0bc0*/  LDG.E R21, desc[UR6][R14.64] ;  /* 0x000000060e157981 */ /* 0x000362000c1e1900 */
[----:B0-----:R-:W-:-:S04]  /*0bd0*/  IMAD.WIDE.U32 R6, R29, 0x4, R12 ;  /* 0x000000041d067825 */ /* 0x001fc800078e000c */
[----:B------:R-:W-:Y:S02]  /*0be0*/  FADD R8, R8, R23 ;  /* 0x0000001708087221 */ /* 0x000fe40000000000 */
[----:B------:R0:W5:Y:S02]  /*0bf0*/  LDG.E R23, desc[UR6][R6.64] ;  /* 0x0000000606177981 */ /* 0x000164000c1e1900 */
[----:B------:R-:W-:-:S04]  /*0c00*/  FADD R9, R8, R9 ;  /* 0x0000000908097221 */ /* 0x000fc80000000000 */
[----:B--2---:R-:W-:Y:S01]  /*0c10*/  FADD R4, R9, R4 ;  /* 0x0000000409047221 */ /* 0x004fe20000000000 */
[----:B------:R-:W-:-:S03]  /*0c20*/  IADD3 R9, PT, PT, R29, UR4, RZ ;  /* 0x000000041d097c10 */ /* 0x000fc6000fffe0ff */
[----:B---3--:R-:W-:Y:S01]  /*0c30*/  FADD R4, R4, R11 ;  /* 0x0000000b04047221 */ /* 0x008fe20000000000 */
[C---:B------:R-:W-:Y:S01]  /*0c40*/  IADD3 R29, PT, PT, R9.reuse, UR4, RZ ;  /* 0x00000004091d7c10 */ /* 0x040fe2000fffe0ff */
[----:B------:R-:W-:-:S04]  /*0c50*/  IMAD.WIDE.U32 R8, R9, 0x4, R12 ;  /* 0x0000000409087825 */ /* 0x000fc800078e000c */
[----:B------:R-:W-:Y:S01]  /*0c60*/  FADD R11, R4, R19 ;  /* 0x00000013040b7221 */ /* 0x000fe20000000000 */
[C---:B------:R-:W-:Y:S01]  /*0c70*/  IADD3 R19, PT, PT, R29.reuse, UR4, RZ ;  /* 0x000000041d137c10 */ /* 0x040fe2000fffe0ff */
[--C-:B-1----:R-:W-:Y:S01]  /*0c80*/  IMAD.WIDE.U32 R14, R29, 0x4, R12.reuse ;  /* 0x000000041d0e7825 */ /* 0x102fe200078e000c */
[----:B------:R1:W2:Y:S03]  /*0c90*/  LDG.E R4, desc[UR6][R8.64] ;  /* 0x0000000608047981 */ /* 0x0002a6000c1e1900 */
[----:B0-----:R-:W-:-:S04]  /*0ca0*/  IMAD.WIDE.U32 R6, R19, 0x4, R12 ;  /* 0x0000000413067825 */ /* 0x001fc800078e000c */
[----:B----4-:R-:W-:Y:S01]  /*0cb0*/  FADD R29, R11, R28 ;  /* 0x0000001c0b1d7221 */ /* 0x010fe20000000000 */
[----:B------:R-:W-:Y:S01]  /*0cc0*/  IADD3 R28, PT, PT, R19, UR4, RZ ;  /* 0x00000004131c7c10 */ /* 0x000fe2000fffe0ff */
[----:B------:R0:W3:Y:S02]  /*0cd0*/  LDG.E R11, desc[UR6][R14.64] ;  /* 0x000000060e0b7981 */ /* 0x0000e4000c1e1900 */
[----:B-1----:R-:W-:Y:S01]  /*0ce0*/  FADD R9, R29, R26 ;  /* 0x0000001a1d097221 */ /* 0x002fe20000000000 */
[C---:B------:R-:W-:Y:S01]  /*0cf0*/  IADD3 R26, PT, PT, R28.reuse, UR4, RZ ;  /* 0x000000041c1a7c10 */ /* 0x040fe2000fffe0ff */
[----:B------:R1:W4:Y:S01]  /*0d00*/  LDG.E R19, desc[UR6][R6.64] ;  /* 0x0000000606137981 */ /* 0x000322000c1e1900 */
[----:B------:R-:W-:Y:S02]  /*0d10*/  IMAD.WIDE.U32 R28, R28, 0x4, R12 ;  /* 0x000000041c1c7825 */ /* 0x000fe400078e000c */
[C---:B0-----:R-:W-:Y:S02]  /*0d20*/  IADD3 R15, PT, PT, R26.reuse, UR4, RZ ;  /* 0x000000041a0f7c10 */ /* 0x041fe4000fffe0ff */
[----:B-1----:R-:W-:Y:S01]  /*0d30*/  FADD R7, R9, R16 ;  /* 0x0000001009077221 */ /* 0x002fe20000000000 */
[----:B------:R-:W-:Y:S01]  /*0d40*/  IMAD.WIDE.U32 R8, R26, 0x4, R12 ;  /* 0x000000041a087825 */ /* 0x000fe200078e000c */
[----:B------:R-:W-:Y:S01]  /*0d50*/  IADD3 R26, PT, PT, R15, UR4, RZ ;  /* 0x000000040f1a7c10 */ /* 0x000fe2000fffe0ff */
[----:B------:R0:W4:Y:S02]  /*0d60*/  LDG.E R16, desc[UR6][R28.64] ;  /* 0x000000061c107981 */ /* 0x000124000c1e1900 */
[----:B------:R-:W-:-:S02]  /*0d70*/  FADD R7, R7, R20 ;  /* 0x0000001407077221 */ /* 0x000fc40000000000 */
[----:B------:R1:W4:Y:S01]  /*0d80*/  LDG.E R20, desc[UR6][R8.64] ;  /* 0x0000000608147981 */ /* 0x000322000c1e1900 */
[----:B------:R-:W-:Y:S01]  /*0d90*/  IMAD.WIDE.U32 R14, R15, 0x4, R12 ;  /* 0x000000040f0e7825 */ /* 0x000fe200078e000c */
[----:B0-----:R-:W-:-:S03]  /*0da0*/  IADD3 R29, PT, PT, R26, UR4, RZ ;  /* 0x000000041a1d7c10 */ /* 0x001fc6000fffe0ff */
[----:B-1----:R-:W-:Y:S01]  /*0db0*/  FADD R9, R7, R22 ;  /* 0x0000001607097221 */ /* 0x002fe20000000000 */
[----:B------:R-:W-:Y:S01]  /*0dc0*/  IMAD.WIDE.U32 R6, R26, 0x4, R12 ;  /* 0x000000041a067825 */ /* 0x000fe200078e000c */
[----:B------:R-:W-:Y:S01]  /*0dd0*/  IADD3 R26, PT, PT, R29, UR4, RZ ;  /* 0x000000041d1a7c10 */ /* 0x000fe2000fffe0ff */
[----:B------:R0:W4:Y:S02]  /*0de0*/  LDG.E R22, desc[UR6][R14.64] ;  /* 0x000000060e167981 */ /* 0x000124000c1e1900 */
[----:B------:R-:W-:Y:S01]  /*0df0*/  FADD R8, R9, R24 ;  /* 0x0000001809087221 */ /* 0x000fe20000000000 */
[----:B------:R-:W-:Y:S01]  /*0e00*/  IMAD.WIDE.U32 R28, R29, 0x4, R12 ;  /* 0x000000041d1c7825 */ /* 0x000fe200078e000c */
[----:B------:R-:W4:Y:S03]  /*0e10*/  LDG.E R24, desc[UR6][R6.64] ;  /* 0x0000000606187981 */ /* 0x000f26000c1e1900 */
[----:B------:R-:W-:Y:S01]  /*0e20*/  FADD R17, R8, R17 ;  /* 0x0000001108117221 */ /* 0x000fe20000000000 */
[C---:B------:R-:W-:Y:S01]  /*0e30*/  IMAD.WIDE.U32 R8, R26.reuse, 0x4, R12 ;  /* 0x000000041a087825 */ /* 0x040fe200078e000c */
[----:B------:R-:W4:Y:S01]  /*0e40*/  LDG.E R28, desc[UR6][R28.64] ;  /* 0x000000061c1c7981 */ /* 0x000f22000c1e1900 */
[----:B0-----:R-:W-:-:S02]  /*0e50*/  IADD3 R15, PT, PT, R26, UR4, RZ ;  /* 0x000000041a0f7c10 */ /* 0x001fc4000fffe0ff */
[----:B------:R-:W-:Y:S02]  /*0e60*/  FADD R26, R17, R27 ;  /* 0x0000001b111a7221 */ /* 0x000fe40000000000 */
[----:B------:R0:W4:Y:S01]  /*0e70*/  LDG.E R8, desc[UR6][R8.64] ;  /* 0x0000000608087981 */ /* 0x000122000c1e1900 */
[C---:B------:R-:W-:Y:S01]  /*0e80*/  IADD3 R27, PT, PT, R15.reuse, UR4, RZ ;  /* 0x000000040f1b7c10 */ /* 0x040fe2000fffe0ff */
[----:B------:R-:W-:-:S05]  /*0e90*/  IMAD.WIDE.U32 R14, R15, 0x4, R12 ;  /* 0x000000040f0e7825 */ /* 0x000fca00078e000c */
[----:B------:R1:W4:Y:S01]  /*0ea0*/  LDG.E R17, desc[UR6][R14.64] ;  /* 0x000000060e117981 */ /* 0x000322000c1e1900 */
[C---:B0-----:R-:W-:Y:S01]  /*0eb0*/  IADD3 R9, PT, PT, R27.reuse, UR4, RZ ;  /* 0x000000041b097c10 */ /* 0x041fe2000fffe0ff */
[----:B-1----:R-:W-:Y:S01]  /*0ec0*/  FADD R14, R26, R5 ;  /* 0x000000051a0e7221 */ /* 0x002fe20000000000 */
[----:B------:R-:W-:-:S04]  /*0ed0*/  IMAD.WIDE.U32 R26, R27, 0x4, R12 ;  /* 0x000000041b1a7825 */ /* 0x000fc800078e000c */
[C---:B------:R-:W-:Y:S02]  /*0ee0*/  IMAD.WIDE.U32 R6, R9.reuse, 0x4, R12 ;  /* 0x0000000409067825 */ /* 0x040fe400078e000c */
[----:B------:R5:W4:Y:S01]  /*0ef0*/  LDG.E R26, desc[UR6][R26.64] ;  /* 0x000000061a1a7981 */ /* 0x000b22000c1e1900 */
[----:B------:R-:W-:-:S03]  /*0f00*/  IADD3 R9, PT, PT, R9, UR4, RZ ;  /* 0x0000000409097c10 */ /* 0x000fc6000fffe0ff */
[----:B------:R0:W4:Y:S01]  /*0f10*/  LDG.E R5, desc[UR6][R6.64] ;  /* 0x0000000606057981 */ /* 0x000122000c1e1900 */
[C---:B------:R-:W-:Y:S01]  /*0f20*/  IADD3 R29, PT, PT, R9.reuse, UR4, RZ ;  /* 0x00000004091d7c10 */ /* 0x040fe2000fffe0ff */
[----:B-----5:R-:W-:Y:S01]  /*0f30*/  FADD R27, R14, R3 ;  /* 0x000000030e1b7221 */ /* 0x020fe20000000000 */
[----:B0-----:R-:W-:-:S04]  /*0f40*/  IMAD.WIDE.U32 R6, R9, 0x4, R12 ;  /* 0x0000000409067825 */ /* 0x001fc800078e000c */
[C---:B------:R-:W-:Y:S01]  /*0f50*/  IMAD.WIDE.U32 R14, R29.reuse, 0x4, R12 ;  /* 0x000000041d0e7825 */ /* 0x040fe200078e000c */
[----:B------:R-:W5:Y:S01]  /*0f60*/  LDG.E R3, desc[UR6][R6.64] ;  /* 0x0000000606037981 */ /* 0x000f62000c1e1900 */
[----:B------:R-:W-:-:S03]  /*0f70*/  IADD3 R29, PT, PT, R29, UR4, RZ ;  /* 0x000000041d1d7c10 */ /* 0x000fc6000fffe0ff */
[----:B------:R0:W5:Y:S01]  /*0f80*/  LDG.E R9, desc[UR6][R14.64] ;  /* 0x000000060e097981 */ /* 0x000162000c1e1900 */
[----:B------:R-:W-:Y:S01]  /*0f90*/  FADD R27, R27, R18 ;  /* 0x000000121b1b7221 */ /* 0x000fe20000000000 */
[C---:B0-----:R-:W-:Y:S01]  /*0fa0*/  IMAD.WIDE.U32 R14, R29.reuse, 0x4, R12 ;  /* 0x000000041d0e7825 */ /* 0x041fe200078e000c */
[----:B------:R-:W-:-:S04]  /*0fb0*/  IADD3 R29, PT, PT, R29, UR4, RZ ;  /* 0x000000041d1d7c10 */ /* 0x000fc8000fffe0ff */
[----:B------:R-:W5:Y:S01]  /*0fc0*/  LDG.E R18, desc[UR6][R14.64] ;  /* 0x000000060e127981 */ /* 0x000f62000c1e1900 */
[C---:B------:R-:W-:Y:S01]  /*0fd0*/  IMAD.WIDE.U32 R6, R29.reuse, 0x4, R12 ;  /* 0x000000041d067825 */ /* 0x040fe200078e000c */
[----:B------:R-:W-:-:S03]  /*0fe0*/  IADD3 R29, PT, PT, R29, UR4, RZ ;  /* 0x000000041d1d7c10 */ /* 0x000fc6000fffe0ff */
[----:B------:R-:W-:Y:S02]  /*0ff0*/  FADD R27, R27, R10 ;  /* 0x0000000a1b1b7221 */ /* 0x000fe40000000000 */
[----:B------:R0:W5:Y:S02]  /*1000*/  LDG.E R10, desc[UR6][R6.64] ;  /* 0x00000006060a7981 */ /* 0x000164000c1e1900 */
[----:B------:R-:W-:Y:S01]  /*1010*/  FADD R27, R27, R25 ;  /* 0x000000191b1b7221 */ /* 0x000fe20000000000 */
[----:B0-----:R-:W-:-:S05]  /*1020*/  IMAD.WIDE.U32 R6, R29, 0x4, R12 ;  /* 0x000000041d067825 */ /* 0x001fca00078e000c */
[----:B------:R0:W5:Y:S02]  /*1030*/  LDG.E R25, desc[UR6][R6.64] ;  /* 0x0000000606197981 */ /* 0x000164000c1e1900 */
[----:B0-----:R-:W-:Y:S01]  /*1040*/  IADD3 R7, PT, PT, R29, UR4, RZ ;  /* 0x000000041d077c10 */ /* 0x001fe2000fffe0ff */
[----:B------:R-:W-:-:S03]  /*1050*/  FADD R29, R27, R21 ;  /* 0x000000151b1d7221 */ /* 0x000fc60000000000 */
[C---:B------:R-:W-:Y:S01]  /*1060*/  IADD3 R27, PT, PT, R7.reuse, UR4, RZ ;  /* 0x00000004071b7c10 */ /* 0x040fe2000fffe0ff */
[----:B------:R-:W-:-:S04]  /*1070*/  IMAD.WIDE.U32 R14, R7, 0x4, R12 ;  /* 0x00000004070e7825 */ /* 0x000fc800078e000c */
[----:B------:R-:W-:Y:S01]  /*1080*/  IMAD.WIDE.U32 R6, R27, 0x4, R12 ;  /* 0x000000041b067825 */ /* 0x000fe200078e000c */
[----:B------:R-:W5:Y:S03]  /*1090*/  LDG.E R21, desc[UR6][R14.64] ;  /* 0x000000060e157981 */ /* 0x000f66000c1e1900 */
[----:B------:R-:W-:Y:S02]  /*10a0*/  FADD R29, R29, R23 ;  /* 0x000000171d1d7221 */ /* 0x000fe40000000000 */
[----:B------:R0:W5:Y:S01]  /*10b0*/  LDG.E R23, desc[UR6][R6.64] ;  /* 0x0000000606177981 */ /* 0x000162000c1e1900 */
[----:B------:R-:W-:-:S05]  /*10c0*/  IADD3 R27, PT, PT, R27, UR4, RZ ;  /* 0x000000041b1b7c10 */ /* 0x000fca000fffe0ff */
[----:B0-----:R-:W-:-:S04]  /*10d0*/  IMAD.WIDE.U32 R6, R27, 0x4, R12 ;  /* 0x000000041b067825 */ /* 0x001fc800078e000c */
[----:B--2---:R-:W-:Y:S01]  /*10e0*/  FADD R4, R29, R4 ;  /* 0x000000041d047221 */ /* 0x004fe20000000000 */
[----:B------:R-:W-:-:S03]  /*10f0*/  IADD3 R29, PT, PT, R27, UR4, RZ ;  /* 0x000000041b1d7c10 */ /* 0x000fc6000fffe0ff */
[----:B---3--:R-:W-:-:S04]  /*1100*/  FADD R4, R4, R11 ;  /* 0x0000000b04047221 */ /* 0x008fc80000000000 */
[----:B----4-:R-:W-:Y:S01]  /*1110*/  FADD R19, R4, R19 ;  /* 0x0000001304137221 */ /* 0x010fe20000000000 */
[----:B------:R-:W-:Y:S01]  /*1120*/  IMAD.WIDE.U32 R14, R29, 0x4, R12 ;  /* 0x000000041d0e7825 */ /* 0x000fe200078e000c */
[----:B------:R0:W2:Y:S03]  /*1130*/  LDG.E R4, desc[UR6][R6.64] ;  /* 0x0000000606047981 */ /* 0x0000a6000c1e1900 */
[----:B------:R-:W-:Y:S01]  /*1140*/  FADD R11, R19, R16 ;  /* 0x00000010130b7221 */ /* 0x000fe20000000000 */
[----:B------:R-:W-:-:S03]  /*1150*/  IADD3 R19, PT, PT, R29, UR4, RZ ;  /* 0x000000041d137c10 */ /* 0x000fc6000fffe0ff */
[----:B------:R-:W-:Y:S01]  /*1160*/  FADD R27, R11, R20 ;  /* 0x000000140b1b7221 */ /* 0x000fe20000000000 */
[C---:B------:R-:W-:Y:S01]  /*1170*/  IADD3 R29, PT, PT, R19.reuse, UR4, RZ ;  /* 0x00000004131d7c10 */ /* 0x040fe2000fffe0ff */
[----:B0-----:R-:W-:Y:S01]  /*1180*/  IMAD.WIDE.U32 R6, R19, 0x4, R12 ;  /* 0x0000000413067825 */ /* 0x001fe200078e000c */
[----:B------:R0:W3:Y:S04]  /*1190*/  LDG.E R11, desc[UR6][R14.64] ;  /* 0x000000060e0b7981 */ /* 0x0000e8000c1e1900 */
[----:B------:R1:W4:Y:S01]  /*11a0*/  LDG.E R16, desc[UR6][R6.64] ;  /* 0x0000000606107981 */ /* 0x000322000c1e1900 */
[----:B------:R-:W-:Y:S01]  /*11b0*/  FADD R19, R27, R22 ;  /* 0x000000161b137221 */ /* 0x000fe20000000000 */
[C---:B------:R-:W-:Y:S01]  /*11c0*/  IADD3 R27, PT, PT, R29.reuse, UR4, RZ ;  /* 0x000000041d1b7c10 */ /* 0x040fe2000fffe0ff */
[----:B0-----:R-:W-:-:S04]  /*11d0*/  IMAD.WIDE.U32 R14, R29, 0x4, R12 ;  /* 0x000000041d0e7825 */ /* 0x001fc800078e000c */
[----:B------:R-:W-:Y:S01]  /*11e0*/  FADD R29, R19, R24 ;  /* 0x00000018131d7221 */ /* 0x000fe20000000000 */
[C---:B------:R-:W-:Y:S01]  /*11f0*/  IADD3 R20, PT, PT, R27.reuse, UR4, RZ ;  /* 0x000000041b147c10 */ /* 0x040fe2000fffe0ff */
[----:B-1----:R-:W-:Y:S01]  /*1200*/  IMAD.WIDE.U32 R6, R27, 0x4, R12 ;  /* 0x000000041b067825 */ /* 0x002fe200078e000c */
[----:B------:R-:W4:Y:S03]  /*1210*/  LDG.E R19, desc[UR6][R14.64] ;  /* 0x000000060e137981 */ /* 0x000f26000c1e1900 */
[----:B------:R-:W-:Y:S01]  /*1220*/  FADD R22, R29, R28 ;  /* 0x0000001c1d167221 */ /* 0x000fe20000000000 */
[C---:B------:R-:W-:Y:S01]  /*1230*/  IADD3 R27, PT, PT, R20.reuse, UR4, RZ ;  /* 0x00000004141b7c10 */ /* 0x040fe2000fffe0ff */
[----:B------:R-:W-:Y:S02]  /*1240*/  IMAD.WIDE.U32 R28, R20, 0x4, R12 ;  /* 0x00000004141c7825 */ /* 0x000fe400078e000c */
[----:B------:R0:W4:Y:S02]  /*1250*/  LDG.E R20, desc[UR6][R6.64] ;  /* 0x0000000606147981 */ /* 0x000124000c1e1900 */
[----:B------:R-:W-:Y:S01]  /*1260*/  FADD R22, R22, R8 ;  /* 0x0000000816167221 */ /* 0x000fe20000000000 */
[C---:B------:R-:W-:Y:S01]  /*1270*/  IADD3 R24, PT, PT, R27.reuse, UR4, RZ ;  /* 0x000000041b187c10 */ /* 0x040fe2000fffe0ff */
[----:B------:R1:W4:Y:S02]  /*1280*/  LDG.E R8, desc[UR6][R28.64] ;  /* 0x000000061c087981 */ /* 0x000324000c1e1900 */
[----:B------:R-:W-:Y:S01]  /*1290*/  FADD R22, R22, R17 ;  /* 0x0000001116167221 */ /* 0x000fe20000000000 */
[----:B0-----:R-:W-:Y:S01]  /*12a0*/  IMAD.WIDE.U32 R6, R27, 0x4, R12 ;  /* 0x000000041b067825 */ /* 0x001fe200078e000c */
[----:B------:R-:W-:-:S03]  /*12b0*/  IADD3 R27, PT, PT, R24, UR4, RZ ;  /* 0x00000004181b7c10 */ /* 0x000fc6000fffe0ff */
[----:B------:R-:W-:Y:S01]  /*12c0*/  IMAD.WIDE.U32 R14, R24, 0x4, R12 ;  /* 0x00000004180e7825 */ /* 0x000fe200078e000c */
[----:B------:R0:W4:Y:S01]  /*12d0*/  LDG.E R17, desc[UR6][R6.64] ;  /* 0x0000000606117981 */ /* 0x000122000c1e1900 */
[C---:B-1----:R-:W-:Y:S02]  /*12e0*/  IADD3 R29, PT, PT, R27.reuse, UR4, RZ ;  /* 0x000000041b1d7c10 */ /* 0x042fe4000fffe0ff */
[----:B------:R-:W-:Y:S01]  /*12f0*/  FADD R24, R22, R26 ;  /* 0x0000001a16187221 */ /* 0x000fe20000000000 */
[----:B------:R-:W-:Y:S01]  /*1300*/  IMAD.WIDE.U32 R26, R27, 0x4, R12 ;  /* 0x000000041b1a7825 */ /* 0x000fe200078e000c */
[----:B------:R1:W4:Y:S03]  /*1310*/  LDG.E R22, desc[UR6][R14.64] ;  /* 0x000000060e167981 */ /* 0x000326000c1e1900 */
[----:B0-----:R-:W-:Y:S01]  /*1320*/  FADD R6, R24, R5 ;  /* 0x0000000518067221 */ /* 0x001fe20000000000 */
[C---:B------:R-:W-:Y:S01]  /*1330*/  IADD3 R24, PT, PT, R29.reuse, UR4, RZ ;  /* 0x000000041d187c10 */ /* 0x040fe2000fffe0ff */
[----:B------:R-:W-:Y:S01]  /*1340*/  IMAD.WIDE.U32 R28, R29, 0x4, R12 ;  /* 0x000000041d1c7825 */ /* 0x000fe200078e000c */
[----:B------:R0:W4:Y:S02]  /*1350*/  LDG.E R5, desc[UR6][R26.64] ;  /* 0x000000061a057981 */ /* 0x000124000c1e1900 */
[----:B-1----:R-:W-:-:S03]  /*1360*/  IADD3 R15, PT, PT, R24, UR4, RZ ;  /* 0x00000004180f7c10 */ /* 0x002fc6000fffe0ff */
[----:B------:R1:W4:Y:S01]  /*1370*/  LDG.E R28, desc[UR6][R28.64] ;  /* 0x000000061c1c7981 */ /* 0x000322000c1e1900 */
[----:B0-----:R-:W-:Y:S01]  /*1380*/  IADD3 R27, PT, PT, R15, UR4, RZ ;  /* 0x000000040f1b7c10 */ /* 0x001fe2000fffe0ff */
[----:B-----5:R-:W-:Y:S01]  /*1390*/  FADD R3, R6, R3 ;  /* 0x0000000306037221 */ /* 0x020fe20000000000 */
[----:B------:R-:W-:-:S04]  /*13a0*/  IMAD.WIDE.U32 R6, R24, 0x4, R12 ;  /* 0x0000000418067825 */ /* 0x000fc800078e000c */
[----:B------:R-:W-:-:S04]  /*13b0*/  IMAD.WIDE.U32 R14, R15, 0x4, R12 ;  /* 0x000000040f0e7825 */ /* 0x000fc800078e000c */
[----:B------:R-:W-:Y:S01]  /*13c0*/  FADD R24, R3, R9 ;  /* 0x0000000903187221 */ /* 0x000fe20000000000 */
[C---:B-1----:R-:W-:Y:S01]  /*13d0*/  IADD3 R29, PT, PT, R27.reuse, UR4, RZ ;  /* 0x000000041b1d7c10 */ /* 0x042fe2000fffe0ff */
[----:B------:R0:W5:Y:S04]  /*13e0*/  LDG.E R3, desc[UR6][R6.64] ;  /* 0x0000000606037981 */ /* 0x000168000c1e1900 */
[----:B------:R1:W5:Y:S01]  /*13f0*/  LDG.E R9, desc[UR6][R14.64] ;  /* 0x000000060e097981 */ /* 0x000362000c1e1900 */
[----:B0-----:R-:W-:Y:S01]  /*1400*/  IMAD.WIDE.U32 R6, R27, 0x4, R12 ;  /* 0x000000041b067825 */ /* 0x001fe200078e000c */
[----:B-1----:R-:W-:-:S03]  /*1410*/  IADD3 R15, PT, PT, R29, UR4, RZ ;  /* 0x000000041d0f7c10 */ /* 0x002fc6000fffe0ff */
[----:B------:R-:W-:-:S04]  /*1420*/  IMAD.WIDE.U32 R26, R29, 0x4, R12 ;  /* 0x000000041d1a7825 */ /* 0x000fc800078e000c */
[----:B------:R-:W-:Y:S01]  /*1430*/  FADD R24, R24, R18 ;  /* 0x0000001218187221 */ /* 0x000fe20000000000 */
[C---:B------:R-:W-:Y:S01]  /*1440*/  IADD3 R29, PT, PT, R15.reuse, UR4, RZ ;  /* 0x000000040f1d7c10 */ /* 0x040fe2000fffe0ff */
[----:B------:R0:W5:Y:S01]  /*1450*/  LDG.E R18, desc[UR6][R6.64] ;  /* 0x0000000606127981 */ /* 0x000162000c1e1900 */
[----:B------:R-:W-:-:S04]  /*1460*/  IMAD.WIDE.U32 R14, R15, 0x4, R12 ;  /* 0x000000040f0e7825 */ /* 0x000fc800078e000c */
[----:B------:R-:W-:Y:S01]  /*1470*/  FADD R24, R24, R10 ;  /* 0x0000000a18187221 */ /* 0x000fe20000000000 */
[----:B------:R-:W5:Y:S04]  /*1480*/  LDG.E R26, desc[UR6][R26.64] ;  /* 0x000000061a1a7981 */ /* 0x000f68000c1e1900 */
[----:B------:R1:W5:Y:S01]  /*1490*/  LDG.E R10, desc[UR6][R14.64] ;  /* 0x000000060e0a7981 */ /* 0x000362000c1e1900 */
[C---:B0-----:R-:W-:Y:S01]  /*14a0*/  IMAD.WIDE.U32 R6, R29.reuse, 0x4, R12 ;  /* 0x000000041d067825 */ /* 0x041fe200078e000c */
[----:B-1----:R-:W-:-:S03]  /*14b0*/  IADD3 R15, PT, PT, R29, UR4, RZ ;  /* 0x000000041d0f7c10 */ /* 0x002fc6000fffe0ff */
[----:B------:R-:W-:Y:S01]  /*14c0*/  FADD R14, R24, R25 ;  /* 0x00000019180e7221 */ /* 0x000fe20000000000 */
[----:B------:R0:W5:Y:S01]  /*14d0*/  LDG.E R29, desc[UR6][R6.64] ;  /* 0x00000006061d7981 */ /* 0x000162000c1e1900 */
[----:B------:R-:W-:-:S06]  /*14e0*/  IMAD.WIDE.U32 R24, R15, 0x4, R12 ;  /* 0x000000040f187825 */ /* 0x000fcc00078e000c */
[----:B------:R1:W5:Y:S01]  /*14f0*/  LDG.E R24, desc[UR6][R24.64] ;  /* 0x0000000618187981 */ /* 0x000362000c1e1900 */
[----:B------:R-:W-:Y:S01]  /*1500*/  IADD3 R27, PT, PT, R15, UR4, RZ ;  /* 0x000000040f1b7c10 */ /* 0x000fe2000fffe0ff */
[----:B------:R-:W-:-:S04]  /*1510*/  FADD R14, R14, R21 ;  /* 0x000000150e0e7221 */ /* 0x000fc80000000000 */
[C---:B0-----:R-:W-:Y:S01]  /*1520*/  IMAD.WIDE.U32 R6, R27.reuse, 0x4, R12 ;  /* 0x000000041b067825 */ /* 0x041fe200078e000c */
[----:B------:R-:W-:-:S03]  /*1530*/  IADD3 R27, PT, PT, R27, UR4, RZ ;  /* 0x000000041b1b7c10 */ /* 0x000fc6000fffe0ff */
[----:B-1----:R-:W-:Y:S01]  /*1540*/  FADD R25, R14, R23 ;  /* 0x000000170e197221 */ /* 0x002fe20000000000 */
[----:B------:R0:W5:Y:S01]  /*1550*/  LDG.E R21, desc[UR6][R6.64] ;  /* 0x0000000606157981 */ /* 0x000162000c1e1900 */
[----:B------:R-:W-:-:S05]  /*1560*/  IMAD.WIDE.U32 R14, R27, 0x4, R12 ;  /* 0x000000041b0e7825 */ /* 0x000fca00078e000c */
[----:B------:R1:W5:Y:S01]  /*1570*/  LDG.E R23, desc[UR6][R14.64] ;  /* 0x000000060e177981 */ /* 0x000362000c1e1900 */
[----:B------:R-:W-:-:S05]  /*1580*/  IADD3 R27, PT, PT, R27, UR4, RZ ;  /* 0x000000041b1b7c10 */ /* 0x000fca000fffe0ff */
[----:B0-----:R-:W-:-:S04]  /*1590*/  IMAD.WIDE.U32 R6, R27, 0x4, R12 ;  /* 0x000000041b067825 */ /* 0x001fc800078e000c */
[----:B--2---:R-:W-:Y:S01]  /*15a0*/  FADD R4, R25, R4 ;  /* 0x0000000419047221 */ /* 0x004fe20000000000 */
[----:B------:R-:W-:-:S05]  /*15b0*/  IADD3 R25, PT, PT, R27, UR4, RZ ;  /* 0x000000041b197c10 */ /* 0x000fca000fffe0ff */
[----:B-1----:R-:W-:-:S04]  /*15c0*/  IMAD.WIDE.U32 R14, R25, 0x4, R12 ;  /* 0x00000004190e7825 */ /* 0x002fc800078e000c */
[----:B---3--:R-:W-:Y:S02]  /*15d0*/  FADD R11, R4, R11 ;  /* 0x0000000b040b7221 */ /* 0x008fe40000000000 */
[----:B------:R0:W2:Y:S02]  /*15e0*/  LDG.E R4, desc[UR6][R6.64] ;  /* 0x0000000606047981 */ /* 0x0000a4000c1e1900 */
[----:B----4-:R-:W-:-:S04]  /*15f0*/  FADD R16, R11, R16 ;  /* 0x000000100b107221 */ /* 0x010fc80000000000 */
[----:B------:R-:W-:Y:S01]  /*1600*/  FADD R11, R16, R19 ;  /* 0x00000013100b7221 */ /* 0x000fe20000000000 */
[----:B------:R-:W-:-:S03]  /*1610*/  IADD3 R19, PT, PT, R25, UR4, RZ ;  /* 0x0000000419137c10 */ /* 0x000fc6000fffe0ff */
[----:B------:R-:W-:Y:S01]  /*1620*/  FADD R25, R11, R20 ;  /* 0x000000140b197221 */ /* 0x000fe20000000000 */
[C---:B------:R-:W-:Y:S01]  /*1630*/  IADD3 R27, PT, PT, R19.reuse, UR4, RZ ;  /* 0x00000004131b7c10 */ /* 0x040fe2000fffe0ff */
[----:B0-----:R-:W-:Y:S01]  /*1640*/  IMAD.WIDE.U32 R6, R19, 0x4, R12 ;  /* 0x0000000413067825 */ /* 0x001fe200078e000c */
[----:B------:R0:W3:Y:S03]  /*1650*/  LDG.E R11, desc[UR6][R14.64] ;  /* 0x000000060e0b7981 */ /* 0x0000e6000c1e1900 */
[----:B------:R-:W-:Y:S01]  /*1660*/  FADD R16, R25, R8 ;  /* 0x0000000819107221 */ /* 0x000fe20000000000 */
[----:B------:R-:W-:Y:S01]  /*1670*/  IADD3 R25, PT, PT, R27, UR4, RZ ;  /* 0x000000041b197c10 */ /* 0x000fe2000fffe0ff */
[----:B------:R1:W4:Y:S03]  /*1680*/  LDG.E R8, desc[UR6][R6.64] ;  /* 0x0000000606087981 */ /* 0x000326000c1e1900 */
[----:B------:R-:W-:Y:S01]  /*1690*/  IADD3 R20, PT, PT, R25, UR4, RZ ;  /* 0x0000000419147c10 */ /* 0x000fe2000fffe0ff */
[----:B0-----:R-:W-:-:S04]  /*16a0*/  IMAD.WIDE.U32 R14, R27, 0x4, R12 ;  /* 0x000000041b0e7825 */ /* 0x001fc800078e000c */
[----:B------:R-:W-:Y:S01]  /*16b0*/  FADD R27, R16, R17 ;  /* 0x00000011101b7221 */ /* 0x000fe20000000000 */
[--C-:B------:R-:W-:Y:S01]  /*16c0*/  IMAD.WIDE.U32 R16, R25, 0x4, R12.reuse ;  /* 0x0000000419107825 */ /* 0x100fe200078e000c */
[----:B------:R0:W4:Y:S01]  /*16d0*/  LDG.E R19, desc[UR6][R14.64] ;  /* 0x000000060e137981 */ /* 0x000122000c1e1900 */
[C---:B------:R-:W-:Y:S02]  /*16e0*/  IADD3 R25, PT, PT, R20.reuse, UR4, RZ ;  /* 0x0000000414197c10 */ /* 0x040fe4000fffe0ff */
[----:B-1----:R-:W-:Y:S02]  /*16f0*/  IMAD.WIDE.U32 R6, R20, 0x4, R12 ;  /* 0x0000000414067825 */ /* 0x002fe400078e000c */
[----:B------:R-:W4:Y:S02]  /*1700*/  LDG.E R20, desc[UR6][R16.64] ;  /* 0x0000000610147981 */ /* 0x000f24000c1e1900 */
[----:B------:R-:W-:-:S04]  /*1710*/  FADD R22, R27, R22 ;  /* 0x000000161b167221 */ /* 0x000fc80000000000 */
[----:B------:R-:W-:Y:S01]  /*1720*/  FADD R27, R22, R5 ;  /* 0x00000005161b7221 */ /* 0x000fe20000000000 */
[----:B------:R-:W-:Y:S01]  /*1730*/  IADD3 R22, PT, PT, R25, UR4, RZ ;  /* 0x0000000419167c10 */ /* 0x000fe2000fffe0ff */
[----:B------:R1:W4:Y:S02]  /*1740*/  LDG.E R5, desc[UR6][R6.64] ;  /* 0x0000000606057981 */ /* 0x000324000c1e1900 */
[----:B------:R-:W-:Y:S02]  /*1750*/  FADD R28, R27, R28 ;  /* 0x0000001c1b1c7221 */ /* 0x000fe40000000000 */
[----:B0-----:R-:W-:-:S04]  /*1760*/  IMAD.WIDE.U32 R14, R22, 0x4, R12 ;  /* 0x00000004160e7825 */ /* 0x001fc800078e000c */
[----:B-1----:R-:W-:Y:S01]  /*1770*/  IMAD.WIDE.U32 R6, R25, 0x4, R12 ;  /* 0x0000000419067825 */ /* 0x002fe200078e000c */
[----:B------:R-:W-:-:S04]  /*1780*/  IADD3 R25, PT, PT, R22, UR4, RZ ;  /* 0x0000000416197c10 */ /* 0x000fc8000fffe0ff */
[----:B------:R0:W4:Y:S01]  /*1790*/  LDG.E R22, desc[UR6][R6.64] ;  /* 0x0000000606167981 */ /* 0x000122000c1e1900 */
[----:B-----5:R-:W-:Y:S01]  /*17a0*/  FADD R28, R28, R3 ;  /* 0x000000031c1c7221 */ /* 0x020fe20000000000 */
[C---:B------:R-:W-:Y:S02]  /*17b0*/  IMAD.WIDE.U32 R16, R25.reuse, 0x4, R12 ;  /* 0x0000000419107825 */ /* 0x040fe400078e000c */
[----:B------:R1:W5:Y:S01]  /*17c0*/  LDG.E R3, desc[UR6][R14.64] ;  /* 0x000000060e037981 */ /* 0x000362000c1e1900 */
[----:B0-----:R-:W-:Y:S01]  /*17d0*/  IADD3 R7, PT, PT, R25, UR4, RZ ;  /* 0x0000000419077c10 */ /* 0x001fe2000fffe0ff */
[----:B------:R-:W-:Y:S02]  /*17e0*/  FADD R27, R28, R9 ;  /* 0x000000091c1b7221 */ /* 0x000fe40000000000 */
[----:B------:R-:W5:Y:S01]  /*17f0*/  LDG.E R9, desc[UR6][R16.64] ;  /* 0x0000000610097981 */ /* 0x000f62000c1e1900 */
[C---:B------:R-:W-:Y:S01]  /*1800*/  IADD3 R25, PT, PT, R7.reuse, UR4, RZ ;  /* 0x0000000407197c10 */ /* 0x040fe2000fffe0ff */
[----:B------:R-:W-:-:S03]  /*1810*/  IMAD.WIDE.U32 R6, R7, 0x4, R12 ;  /* 0x0000000407067825 */ /* 0x000fc600078e000c */
[----:B------:R-:W-:Y:S01]  /*1820*/  IADD3 R28, PT, PT, R25, UR4, RZ ;  /* 0x00000004191c7c10 */ /* 0x000fe2000fffe0ff */
[----:B------:R-:W-:Y:S02]  /*1830*/  FADD R27, R27, R18 ;  /* 0x000000121b1b7221 */ /* 0x000fe40000000000 */
[----:B------:R0:W5:Y:S02]  /*1840*/  LDG.E R18, desc[UR6][R6.64] ;  /* 0x0000000606127981 */ /* 0x000164000c1e1900 */
[----:B------:R-:W-:Y:S01]  /*1850*/  FADD R26, R27, R26 ;  /* 0x0000001a1b1a7221 */ /* 0x000fe20000000000 */
[C---:B------:R-:W-:Y:S01]  /*1860*/  IADD3 R27, PT, PT, R28.reuse, UR4, RZ ;  /* 0x000000041c1b7c10 */ /* 0x040fe2000fffe0ff */
[----:B-1----:R-:W-:-:S04]  /*1870*/  IMAD.WIDE.U32 R14, R28, 0x4, R12 ;  /* 0x000000041c0e7825 */ /* 0x002fc800078e000c */
[----:B0-----:R-:W-:-:S04]  /*1880*/  IMAD.WIDE.U32 R6, R25, 0x4, R12 ;  /* 0x0000000419067825 */ /* 0x001fc800078e000c */
[----:B------:R-:W-:Y:S01]  /*1890*/  FADD R10, R26, R10 ;  /* 0x0000000a1a0a7221 */ /* 0x000fe20000000000 */
[C---:B------:R-:W-:Y:S01]  /*18a0*/  IADD3 R26, PT, PT, R27.reuse, UR4, RZ ;  /* 0x000000041b1a7c10 */ /* 0x040fe2000fffe0ff */
[----:B------:R0:W5:Y:S01]  /*18b0*/  LDG.E R14, desc[UR6][R14.64] ;  /* 0x000000060e0e7981 */ /* 0x000162000c1e1900 */
[----:B------:R-:W-:-:S03]  /*18c0*/  IMAD.WIDE.U32 R16, R27, 0x4, R12 ;  /* 0x000000041b107825 */ /* 0x000fc600078e000c */
[----:B------:R-:W5:Y:S01]  /*18d0*/  LDG.E R25, desc[UR6][R6.64] ;  /* 0x0000000606197981 */ /* 0x000f62000c1e1900 */
[----:B------:R-:W-:Y:S01]  /*18e0*/  FADD R28, R10, R29 ;  /* 0x0000001d0a1c7221 */ /* 0x000fe20000000000 */
[C---:B------:R-:W-:Y:S01]  /*18f0*/  IADD3 R29, PT, PT, R26.reuse, UR4, RZ ;  /* 0x000000041a1d7c10 */ /* 0x040fe2000fffe0ff */
[----:B------:R-:W-:Y:S01]  /*1900*/  IMAD.WIDE.U32 R26, R26, 0x4, R12 ;  /* 0x000000041a1a7825 */ /* 0x000fe200078e000c */
[----:B------:R1:W5:Y:S02]  /*1910*/  LDG.E R16, desc[UR6][R16.64] ;  /* 0x0000000610107981 */ /* 0x000364000c1e1900 */
[C---:B0-----:R-:W-:Y:S02]  /*1920*/  IADD3 R15, PT, PT, R29.reuse, UR4, RZ ;  /* 0x000000041d0f7c10 */ /* 0x041fe4000fffe0ff */
[----:B------:R-:W5:Y:S01]  /*1930*/  LDG.E R10, desc[UR6][R26.64] ;  /* 0x000000061a0a7981 */ /* 0x000f62000c1e1900 */
[----:B------:R-:W-:Y:S01]  /*1940*/  FADD R24, R28, R24 ;  /* 0x000000181c187221 */ /* 0x000fe20000000000 */
[----:B------:R-:W-:Y:S01]  /*1950*/  IMAD.WIDE.U32 R28, R29, 0x4, R12 ;  /* 0x000000041d1c7825 */ /* 0x000fe200078e000c */
[----:B-1----:R-:W-:-:S03]  /*1960*/  IADD3 R17, PT, PT, R15, UR4, RZ ;  /* 0x000000040f117c10 */ /* 0x002fc6000fffe0ff */
[--C-:B------:R-:W-:Y:S02]  /*1970*/  IMAD.WIDE.U32 R6, R15, 0x4, R12.reuse ;  /* 0x000000040f067825 */ /* 0x100fe400078e000c */
[----:B------:R0:W5:Y:S04]  /*1980*/  LDG.E R28, desc[UR6][R28.64] ;  /* 0x000000061c1c7981 */ /* 0x000168000c1e1900 */
[----:B------:R1:W5:Y:S01]  /*1990*/  LDG.E R15, desc[UR6][R6.64] ;  /* 0x00000006060f7981 */ /* 0x000362000c1e1900 */
[C---:B0-----:R-:W-:Y:S01]  /*19a0*/  IADD3 R29, PT, PT, R17.reuse, UR4, RZ ;  /* 0x00000004111d7c10 */ /* 0x041fe2000fffe0ff */
[----:B-1----:R-:W-:-:S04]  /*19b0*/  IMAD.WIDE.U32 R6, R17, 0x4, R12 ;  /* 0x0000000411067825 */ /* 0x002fc800078e000c */
[C---:B------:R-:W-:Y:S01]  /*19c0*/  IMAD.WIDE.U32 R26, R29.reuse, 0x4, R12 ;  /* 0x000000041d1a7825 */ /* 0x040fe200078e000c */
[----:B------:R-:W-:Y:S01]  /*19d0*/  IADD3 R29, PT, PT, R29, UR4, RZ ;  /* 0x000000041d1d7c10 */ /* 0x000fe2000fffe0ff */
[----:B------:R-:W5:Y:S02]  /*19e0*/  LDG.E R17, desc[UR6][R6.64] ;  /* 0x0000000606117981 */ /* 0x000f64000c1e1900 */
[----:B------:R-:W-:Y:S02]  /*19f0*/  FADD R24, R24, R21 ;  /* 0x0000001518187221 */ /* 0x000fe40000000000 */
[----:B------:R0:W5:Y:S02]  /*1a00*/  LDG.E R21, desc[UR6][R26.64] ;  /* 0x000000061a157981 */ /* 0x000164000c1e1900 */
[----:B------:R-:W-:Y:S01]  /*1a10*/  FADD R24, R24, R23 ;  /* 0x0000001718187221 */ /* 0x000fe20000000000 */
[----:B0-----:R-:W-:-:S05]  /*1a20*/  IMAD.WIDE.U32 R26, R29, 0x4, R12 ;  /* 0x000000041d1a7825 */ /* 0x001fca00078e000c */
[----:B------:R0:W5:Y:S01]  /*1a30*/  LDG.E R23, desc[UR6][R26.64] ;  /* 0x000000061a177981 */ /* 0x000162000c1e1900 */
[----:B------:R-:W-:-:S05]  /*1a40*/  IADD3 R29, PT, PT, R29, UR4, RZ ;  /* 0x000000041d1d7c10 */ /* 0x000fca000fffe0ff */
[----:B------:R-:W-:-:S04]  /*1a50*/  IMAD.WIDE.U32 R6, R29, 0x4, R12 ;  /* 0x000000041d067825 */ /* 0x000fc800078e000c */
[----:B--2---:R-:W-:-:S04]  /*1a60*/  FADD R4, R24, R4 ;  /* 0x0000000418047221 */ /* 0x004fc80000000000 */
[----:B---3--:R-:W-:Y:S01]  /*1a70*/  FADD R11, R4, R11 ;  /* 0x0000000b040b7221 */ /* 0x008fe20000000000 */
[----:B------:R-:W-:-:S03]  /*1a80*/  IADD3 R4, PT, PT, R29, UR4, RZ ;  /* 0x000000041d047c10 */ /* 0x000fc6000fffe0ff */
[----:B----4-:R-:W-:Y:S02]  /*1a90*/  FADD R8, R11, R8 ;  /* 0x000000080b087221 */ /* 0x010fe40000000000 */
[----:B0-----:R-:W-:-:S04]  /*1aa0*/  IMAD.WIDE.U32 R26, R4, 0x4, R12 ;  /* 0x00000004041a7825 */ /* 0x001fc800078e000c */
[----:B------:R-:W-:Y:S01]  /*1ab0*/  FADD R11, R8, R19 ;  /* 0x00000013080b7221 */ /* 0x000fe20000000000 */
[----:B------:R-:W-:Y:S01]  /*1ac0*/  IADD3 R19, PT, PT, R4, UR4, RZ ;  /* 0x0000000404137c10 */ /* 0x000fe2000fffe0ff */
[----:B------:R0:W2:Y:S02]  /*1ad0*/  LDG.E R8, desc[UR6][R6.64] ;  /* 0x0000000606087981 */ /* 0x0000a4000c1e1900 */
[----:B------:R-:W-:Y:S01]  /*1ae0*/  FADD R20, R11, R20 ;  /* 0x000000140b147221 */ /* 0x000fe20000000000 */
[C---:B------:R-:W-:Y:S01]  /*1af0*/  IADD3 R4, PT, PT, R19.reuse, UR4, RZ ;  /* 0x0000000413047c10 */ /* 0x040fe2000fffe0ff */
[----:B------:R1:W3:Y:S03]  /*1b00*/  LDG.E R11, desc[UR6][R26.64] ;  /* 0x000000061a0b7981 */ /* 0x0002e6000c1e1900 */
[----:B------:R-:W-:Y:S01]  /*1b10*/  IADD3 R29, PT, PT, R4, UR4, RZ ;  /* 0x00000004041d7c10 */ /* 0x000fe2000fffe0ff */
[----:B0-----:R-:W-:-:S04]  /*1b20*/  IMAD.WIDE.U32 R6, R19, 0x4, R12 ;  /* 0x0000000413067825 */ /* 0x001fc800078e000c */
[----:B------:R-:W-:Y:S01]  /*1b30*/  FADD R20, R20, R5 ;  /* 0x0000000514147221 */ /* 0x000fe20000000000 */
[--C-:B------:R-:W-:Y:S01]  /*1b40*/  IMAD.WIDE.U32 R4, R4, 0x4, R12.reuse ;  /* 0x0000000404047825 */ /* 0x100fe200078e000c */
[----:B------:R-:W-:Y:S01]  /*1b50*/  IADD3 R24, PT, PT, R29, UR4, RZ ;  /* 0x000000041d187c10 */ /* 0x000fe2000fffe0ff */
[----:B------:R-:W4:Y:S04]  /*1b60*/  LDG.E R19, desc[UR6][R6.64] ;  /* 0x0000000606137981 */ /* 0x000f28000c1e1900 */
[----:B-1----:R-:W-:-:S04]  /*1b70*/  IMAD.WIDE.U32 R26, R24, 0x4, R12 ;  /* 0x00000004181a7825 */ /* 0x002fc800078e000c */
[----:B------:R-:W-:Y:S02]  /*1b80*/  FADD R22, R20, R22 ;  /* 0x0000001614167221 */ /* 0x000fe40000000000 */
[----:B------:R0:W4:Y:S02]  /*1b90*/  LDG.E R20, desc[UR6][R4.64] ;  /* 0x0000000604147981 */ /* 0x000124000c1e1900 */
[----:B-----5:R-:W-:Y:S01]  /*1ba0*/  FADD R22, R22, R3 ;  /* 0x0000000316167221 */ /* 0x020fe20000000000 */
[----:B0-----:R-:W-:Y:S01]  /*1bb0*/  IMAD.WIDE.U32 R4, R29, 0x4, R12 ;  /* 0x000000041d047825 */ /* 0x001fe200078e000c */
[----:B------:R-:W-:-:S03]  /*1bc0*/  IADD3 R29, PT, PT, R24, UR4, RZ ;  /* 0x00000004181d7c10 */ /* 0x000fc6000fffe0ff */
[----:B------:R-:W-:Y:S02]  /*1bd0*/  FADD R22, R22, R9 ;  /* 0x0000000916167221 */ /* 0x000fe40000000000 */
[----:B------:R0:W5:Y:S01]  /*1be0*/  LDG.E R9, desc[UR6][R26.64] ;  /* 0x000000061a097981 */ /* 0x000162000c1e1900 */
[C---:B------:R-:W-:Y:S01]  /*1bf0*/  IADD3 R24, PT, PT, R29.reuse, UR4, RZ ;  /* 0x000000041d187c10 */ /* 0x040fe2000fffe0ff */
[----:B------:R-:W-:Y:S02]  /*1c00*/  IMAD.WIDE.U32 R6, R29, 0x4, R12 ;  /* 0x000000041d067825 */ /* 0x000fe400078e000c */
[----:B------:R1:W5:Y:S01]  /*1c10*/  LDG.E R3, desc[UR6][R4.64] ;  /* 0x0000000604037981 */ /* 0x000362000c1e1900 */
[----:B------:R-:W-:Y:S01]  /*1c20*/  IADD3 R29, PT, PT, R24, UR4, RZ ;  /* 0x00000004181d7c10 */ /* 0x000fe2000fffe0ff */
[----:B------:R-:W-:-:S03]  /*1c30*/  FADD R22, R22, R18 ;  /* 0x0000001216167221 */ /* 0x000fc60000000000 */
[----:B0-----:R-:W-:Y:S01]  /*1c40*/  IADD3 R27, PT, PT, R29, UR4, RZ ;  /* 0x000000041d1b7c10 */ /* 0x001fe2000fffe0ff */
[----:B------:R0:W5:Y:S01]  /*1c50*/  LDG.E R18, desc[UR6][R6.64] ;  /* 0x0000000606127981 */ /* 0x000162000c1e1900 */
[----:B-1----:R-:W-:-:S04]  /*1c60*/  IMAD.WIDE.U32 R4, R24, 0x4, R12 ;  /* 0x0000000418047825 */ /* 0x002fc800078e000c */
[----:B0-----:R-:W-:Y:S01]  /*1c70*/  FADD R7, R22, R25 ;  /* 0x0000001916077221 */ /* 0x001fe20000000000 */
[----:B------:R-:W-:Y:S01]  /*1c80*/  IMAD.WIDE.U32 R24, R29, 0x4, R12 ;  /* 0x000000041d187825 */ /* 0x000fe200078e000c */
[----:B------:R-:W-:Y:S01]  /*1c90*/  IADD3 R29, PT, PT, R27, UR4, RZ ;  /* 0x000000041b1d7c10 */ /* 0x000fe2000fffe0ff */
[----:B------:R0:W5:Y:S02]  /*1ca0*/  LDG.E R22, desc[UR6][R4.64] ;  /* 0x0000000604167981 */ /* 0x000164000c1e1900 */
[----:B------:R-:W-:Y:S01]  /*1cb0*/  FADD R7, R7, R14 ;  /* 0x0000000e07077221 */ /* 0x000fe20000000000 */
[----:B------:R-:W-:Y:S01]  /*1cc0*/  IMAD.WIDE.U32 R26, R27, 0x4, R12 ;  /* 0x000000041b1a7825 */ /* 0x000fe200078e000c */
[----:B------:R1:W5:Y:S01]  /*1cd0*/  LDG.E R14, desc[UR6][R24.64] ;  /* 0x00000006180e7981 */ /* 0x000362000c1e1900 */
[----:B0-----:R-:W-:Y:S02]  /*1ce0*/  IADD3 R4, PT, PT, R29, UR4, RZ ;  /* 0x000000041d047c10 */ /* 0x001fe4000fffe0ff */
[----:B------:R-:W-:Y:S01]  /*1cf0*/  FADD R5, R7, R16 ;  /* 0x0000001007057221 */ /* 0x000fe20000000000 */
[----:B------:R-:W-:Y:S01]  /*1d00*/  IMAD.WIDE.U32 R6, R29, 0x4, R12 ;  /* 0x000000041d067825 */ /* 0x000fe200078e000c */
[----:B------:R0:W5:Y:S01]  /*1d10*/  LDG.E R16, desc[UR6][R26.64] ;  /* 0x000000061a107981 */ /* 0x000162000c1e1900 */
[----:B------:R-:W-:-:S02]  /*1d20*/  IADD3 R29, PT, PT, R4, UR4, RZ ;  /* 0x00000004041d7c10 */ /* 0x000fc4000fffe0ff */
[----:B-1----:R-:W-:Y:S01]  /*1d30*/  FADD R25, R5, R10 ;  /* 0x0000000a05197221 */ /* 0x002fe20000000000 */
[----:B------:R-:W-:Y:S01]  /*1d40*/  IMAD.WIDE.U32 R4, R4, 0x4, R12 ;  /* 0x0000000404047825 */ /* 0x000fe200078e000c */
[----:B------:R1:W5:Y:S01]  /*1d50*/  LDG.E R10, desc[UR6][R6.64] ;  /* 0x00000006060a7981 */ /* 0x000362000c1e1900 */
[----:B0-----:R-:W-:Y:S02]  /*1d60*/  IADD3 R27, PT, PT, R29, UR4, RZ ;  /* 0x000000041d1b7c10 */ /* 0x001fe4000fffe0ff */
[----:B-1----:R-:W-:Y:S01]  /*1d70*/  FADD R6, R25, R28 ;  /* 0x0000001c19067221 */ /* 0x002fe20000000000 */
[----:B------:R-:W-:Y:S01]  /*1d80*/  IMAD.WIDE.U32 R24, R29, 0x4, R12 ;  /* 0x000000041d187825 */ /* 0x000fe200078e000c */
[C---:B------:R-:W-:Y:S01]  /*1d90*/  IADD3 R29, PT, PT, R27.reuse, UR4, RZ ;  /* 0x000000041b1d7c10 */ /* 0x040fe2000fffe0ff */
[----:B------:R0:W5:Y:S02]  /*1da0*/  LDG.E R28, desc[UR6][R4.64] ;  /* 0x00000006041c7981 */ /* 0x000164000c1e1900 */
[----:B------:R-:W-:Y:S01]  /*1db0*/  FADD R6, R6, R15 ;  /* 0x0000000f06067221 */ /* 0x000fe20000000000 */
[----:B------:R-:W-:Y:S01]  /*1dc0*/  IMAD.WIDE.U32 R26, R27, 0x4, R12 ;  /* 0x000000041b1a7825 */ /* 0x000fe200078e000c */
[----:B------:R1:W5:Y:S03]  /*1dd0*/  LDG.E R15, desc[UR6][R24.64] ;  /* 0x00000006180f7981 */ /* 0x000366000c1e1900 */
[----:B------:R-:W-:Y:S01]  /*1de0*/  FADD R17, R6, R17 ;  /* 0x0000001106117221 */ /* 0x000fe20000000000 */
[C---:B0-----:R-:W-:Y:S01]  /*1df0*/  IADD3 R5, PT, PT, R29.reuse, UR4, RZ ;  /* 0x000000041d057c10 */ /* 0x041fe2000fffe0ff */
[--C-:B------:R-:W-:Y:S01]  /*1e00*/  IMAD.WIDE.U32 R6, R29, 0x4, R12.reuse ;  /* 0x000000041d067825 */ /* 0x100fe200078e000c */
[----:B------:R-:W5:Y:S02]  /*1e10*/  LDG.E R26, desc[UR6][R26.64] ;  /* 0x000000061a1a7981 */ /* 0x000f64000c1e1900 */
[C---:B-1----:R-:W-:Y:S01]  /*1e20*/  IADD3 R25, PT, PT, R5.reuse, UR4, RZ ;  /* 0x0000000405197c10 */ /* 0x042fe2000fffe0ff */
[----:B------:R-:W-:-:S04]  /*1e30*/  IMAD.WIDE.U32 R4, R5, 0x4, R12 ;  /* 0x0000000405047825 */ /* 0x000fc800078e000c */
[----:B------:R-:W-:Y:S01]  /*1e40*/  FADD R24, R17, R21 ;  /* 0x0000001511187221 */ /* 0x000fe20000000000 */
[C---:B------:R-:W-:Y:S01]  /*1e50*/  IADD3 R29, PT, PT, R25.reuse, UR4, RZ ;  /* 0x00000004191d7c10 */ /* 0x040fe2000fffe0ff */
[----:B------:R-:W5:Y:S04]  /*1e60*/  LDG.E R17, desc[UR6][R6.64] ;  /* 0x0000000606117981 */ /* 0x000f68000c1e1900 */
[----:B------:R0:W5:Y:S01]  /*1e70*/  LDG.E R21, desc[UR6][R4.64] ;  /* 0x0000000604157981 */ /* 0x000162000c1e1900 */
[----:B------:R-:W-:Y:S01]  /*1e80*/  FADD R23, R24, R23 ;  /* 0x0000001718177221 */ /* 0x000fe20000000000 */
[----:B0-----:R-:W-:-:S04]  /*1e90*/  IMAD.WIDE.U32 R4, R25, 0x4, R12 ;  /* 0x0000000419047825 */ /* 0x001fc800078e000c */
[C-C-:B------:R-:W-:Y:S01]  /*1ea0*/  IMAD.WIDE.U32 R24, R29.reuse, 0x4, R12.reuse ;  /* 0x000000041d187825 */ /* 0x140fe200078e000c */
[----:B------:R-:W-:Y:S01]  /*1eb0*/  IADD3 R29, PT, PT, R29, UR4, RZ ;  /* 0x000000041d1d7c10 */ /* 0x000fe2000fffe0ff */
[----:B------:R-:W5:Y:S04]  /*1ec0*/  LDG.E R27, desc[UR6][R4.64] ;  /* 0x00000006041b7981 */ /* 0x000f68000c1e1900 */
[----:B------:R0:W5:Y:S01]  /*1ed0*/  LDG.E R24, desc[UR6][R24.64] ;  /* 0x0000000618187981 */ /* 0x000162000c1e1900 */
[----:B------:R-:W-:-:S06]  /*1ee0*/  IMAD.WIDE.U32 R6, R29, 0x4, R12 ;  /* 0x000000041d067825 */ /* 0x000fcc00078e000c */
[----:B------:R-:W5:Y:S01]  /*1ef0*/  LDG.E R6, desc[UR6][R6.64] ;  /* 0x0000000606067981 */ /* 0x000f62000c1e1900 */
[----:B0-----:R-:W-:-:S05]  /*1f00*/  IADD3 R25, PT, PT, R29, UR4, RZ ;  /* 0x000000041d197c10 */ /* 0x001fca000fffe0ff */
[----:B------:R-:W-:-:S06]  /*1f10*/  IMAD.WIDE.U32 R12, R25, 0x4, R12 ;  /* 0x00000004190c7825 */ /* 0x000fcc00078e000c */
[----:B------:R-:W5:Y:S01]  /*1f20*/  LDG.E R12, desc[UR6][R12.64] ;  /* 0x000000060c0c7981 */ /* 0x000f62000c1e1900 */
[----:B------:R-:W0:Y:S01]  /*1f30*/  S2UR UR5, SR_CgaCtaId ;  /* 0x00000000000579c3 */ /* 0x000e220000008800 */
[----:B------:R-:W-:Y:S02]  /*1f40*/  UMOV UR4, 0x400 ;  /* 0x0000040000047882 */ /* 0x000fe40000000000 */
[----:B0-----:R-:W-:Y:S01]  /*1f50*/  ULEA UR4, UR5, UR4, 0x18 ;  /* 0x0000000405047291 */ /* 0x001fe2000f8ec0ff */
[----:B------:R-:W-:Y:S01]  /*1f60*/  ISETP.GT.U32.AND P1, PT, R2, 0x7f, PT ;  /* 0x0000007f0200780c */ /* 0x000fe20003f24070 */
[----:B--2---:R-:W-:-:S04]  /*1f70*/  FADD R8, R23, R8 ;  /* 0x0000000817087221 */ /* 0x004fc80000000000 */
[----:B---3--:R-:W-:-:S04]  /*1f80*/  FADD R8, R8, R11 ;  /* 0x0000000b08087221 */ /* 0x008fc80000000000 */
[----:B----4-:R-:W-:-:S04]  /*1f90*/  FADD R19, R8, R19 ;  /* 0x0000001308137221 */ /* 0x010fc80000000000 */
[----:B------:R-:W-:-:S04]  /*1fa0*/  FADD R20, R19, R20 ;  /* 0x0000001413147221 */ /* 0x000fc80000000000 */
[----:B-----5:R-:W-:-:S04]  /*1fb0*/  FADD R20, R20, R3 ;  /* 0x0000000314147221 */ /* 0x020fc80000000000 */
[----:B------:R-:W-:-:S04]  /*1fc0*/  FADD R9, R20, R9 ;  /* 0x0000000914097221 */ /* 0x000fc80000000000 */
        /* <DEDUP_REMOVED lines=9> */
[----:B------:R-:W-:Y:S01]  /*2060*/  FADD R26, R26, R21 ;  /* 0x000000151a1a7221 */ /* 0x000fe20000000000 */
[----:B------:R-:W-:-:S03]  /*2070*/  LEA R3, R2, UR4, 0x2 ;  /* 0x0000000402037c11 */ /* 0x000fc6000f8e10ff */
[----:B------:R-:W-:-:S04]  /*2080*/  FADD R27, R26, R27 ;  /* 0x0000001b1a1b7221 */ /* 0x000fc80000000000 */
[----:B------:R-:W-:-:S04]  /*2090*/  FADD R27, R27, R24 ;  /* 0x000000181b1b7221 */ /* 0x000fc80000000000 */
[----:B------:R-:W-:-:S04]  /*20a0*/  FADD R27, R27, R6 ;  /* 0x000000061b1b7221 */ /* 0x000fc80000000000 */
[----:B------:R-:W-:-:S05]  /*20b0*/  FADD R12, R27, R12 ;  /* 0x0000000c1b0c7221 */ /* 0x000fca0000000000 */
[----:B------:R-:W-:Y:S01]  /*20c0*/  STS [R3], R12 ;  /* 0x0000000c03007388 */ /* 0x000fe20000000800 */
[----:B------:R-:W-:Y:S06]  /*20d0*/  BAR.SYNC.DEFER_BLOCKING 0x0 ;  /* 0x0000000000007b1d */ /* 0x000fec0000010000 */
[----:B------:R-:W-:Y:S04]  /*20e0*/  @!P1 LDS R4, [R3+0x200] ;  /* 0x0002000003049984 */ /* 0x000fe80000000800 */
[----:B------:R-:W0:Y:S01]  /*20f0*/  @!P1 LDS R5, [R3] ;  /* 0x0000000003059984 */ /* 0x000e220000000800 */
[----:B------:R-:W-:Y:S01]  /*2100*/  ISETP.GT.U32.AND P0, PT, R2, 0x3f, PT ;  /* 0x0000003f0200780c */ /* 0x000fe20003f04070 */
[----:B0-----:R-:W-:-:S05]  /*2110*/  @!P1 FADD R4, R4, R5 ;  /* 0x0000000504049221 */ /* 0x001fca0000000000 */
[----:B------:R-:W-:Y:S01]  /*2120*/  @!P1 STS [R3], R4 ;  /* 0x0000000403009388 */ /* 0x000fe20000000800 */
[----:B------:R-:W-:Y:S06]  /*2130*/  BAR.SYNC.DEFER_BLOCKING 0x0 ;  /* 0x0000000000007b1d */ /* 0x000fec0000010000 */
[----:B------:R-:W-:Y:S04]  /*2140*/  @!P0 LDS R5, [R3+0x100] ;  /* 0x0001000003058984 */ /* 0x000fe80000000800 */
[----:B------:R-:W0:Y:S01]  /*2150*/  @!P0 LDS R6, [R3] ;  /* 0x0000000003068984 */ /* 0x000e220000000800 */
[----:B------:R-:W-:Y:S01]  /*2160*/  ISETP.GT.U32.AND P1, PT, R2, 0x1f, PT ;  /* 0x0000001f0200780c */ /* 0x000fe20003f24070 */
[----:B0-----:R-:W-:-:S05]  /*2170*/  @!P0 FADD R6, R5, R6 ;  /* 0x0000000605068221 */ /* 0x001fca0000000000 */
[----:B------:R0:W-:Y:S01]  /*2180*/  @!P0 STS [R3], R6 ;  /* 0x0000000603008388 */ /* 0x0001e20000000800 */
[----:B------:R-:W-:Y:S06]  /*2190*/  BAR.SYNC.DEFER_BLOCKING 0x0 ;  /* 0x0000000000007b1d */ /* 0x000fec0000010000 */
[----:B------:R-:W-:Y:S05]  /*21a0*/  @P1 EXIT ;  /* 0x000000000000194d */ /* 0x000fea0003800000 */
[----:B------:R-:W-:Y:S01]  /*21b0*/  LDS R4, [R3+0x80] ;  /* 0x0000800003047984 */ /* 0x000fe20000000800 */
[----:B------:R-:W-:-:S03]  /*21c0*/  ISETP.NE.AND P0, PT, R2, RZ, PT ;  /* 0x000000ff0200720c */ /* 0x000fc60003f05270 */
[----:B------:R-:W1:Y:S02]  /*21d0*/  LDS R5, [R3] ;  /* 0x0000000003057984 */ /* 0x000e640000000800 */
[----:B-1----:R-:W-:-:S05]  /*21e0*/  FADD R4, R4, R5 ;  /* 0x0000000504047221 */ /* 0x002fca0000000000 */
[----:B------:R-:W-:Y:S04]  /*21f0*/  STS [R3], R4 ;  /* 0x0000000403007388 */ /* 0x000fe80000000800 */
[----:B------:R-:W-:Y:S04]  /*2200*/  LDS R5, [R3+0x40] ;  /* 0x0000400003057984 */ /* 0x000fe80000000800 */
[----:B0-----:R-:W0:Y:S02]  /*2210*/  LDS R6, [R3] ;  /* 0x0000000003067984 */ /* 0x001e240000000800 */
[----:B0-----:R-:W-:-:S05]  /*2220*/  FADD R6, R5, R6 ;  /* 0x0000000605067221 */ /* 0x001fca0000000000 */
[----:B------:R-:W-:Y:S04]  /*2230*/  STS [R3], R6 ;  /* 0x0000000603007388 */ /* 0x000fe80000000800 */
[----:B------:R-:W-:Y:S04]  /*2240*/  LDS R5, [R3+0x20] ;  /* 0x0000200003057984 */ /* 0x000fe80000000800 */
[----:B------:R-:W0:Y:S02]  /*2250*/  LDS R8, [R3] ;  /* 0x0000000003087984 */ /* 0x000e240000000800 */
        /* <DEDUP_REMOVED lines=13> */
[----:B------:R0:W-:Y:S01]  /*2330*/  STS [R3], R6 ;  /* 0x0000000603007388 */ /* 0x0001e20000000800 */
[----:B------:R-:W-:Y:S05]  /*2340*/  @P0 EXIT ;  /* 0x000000000000094d */ /* 0x000fea0003800000 */
[----:B------:R-:W1:Y:S01]  /*2350*/  LDS R5, [UR4] ;  /* 0x00000004ff057984 */ /* 0x000e620008000800 */
[----:B0-----:R-:W0:Y:S02]  /*2360*/  LDC.64 R2, c[0x0][0x388] ;  /* 0x0000e200ff027b82 */ /* 0x001e240000000a00 */
[----:B0-----:R-:W-:-:S05]  /*2370*/  IMAD.WIDE.U32 R2, R0, 0x4, R2 ;  /* 0x0000000400027825 */ /* 0x001fca00078e0002 */
[----:B-1----:R-:W-:Y:S01]  /*2380*/  STG.E desc[UR6][R2.64], R5 ;  /* 0x0000000502007986 */ /* 0x002fe2000c101906 */
[----:B------:R-:W-:Y:S05]  /*2390*/  EXIT ;  /* 0x000000000000794d */ /* 0x000fea0003800000 */
.L_x_0:
[----:B------:R-:W-:-:S00]  /*23a0*/  BRA `(.L_x_0) ;  /* 0xfffffffc00fc7947 */ /* 0x000fc0000383ffff */
[----:B------:R-:W-:-:S00]  /*23b0*/  NOP ;  /* 0x0000000000007918 */ /* 0x000fc00000000000 */
        /* <DEDUP_REMOVED lines=12> */
.L_x_1:


//--------------------- .nv.shared._Z7reduce7ILj128EEvPfS0_ --------------------------
	.section	.nv.shared._Z7reduce7ILj128EEvPfS0_,"aw",@nobits
	.sectionflags	@""
	.align	4
.nv.shared._Z7reduce7ILj128EEvPfS0_:
	.zero		2048


//--------------------- .nv.shared.reserved.0     --------------------------
	.section	.nv.shared.reserved.0,"aw",@nobits
	.weak		__nv_reservedSMEM_offset_0_alias
	.size		__nv_reservedSMEM_offset_0_alias, 0, 64
	.other		__nv_reservedSMEM_offset_0_alias,@"STO_CUDA_RESERVED_SHARED STV_DEFAULT"
__nv_reservedSMEM_offset_0_alias:
	.zero		0
	.zero		64


//--------------------- .nv.constant0._Z7reduce7ILj128EEvPfS0_ --------------------------
	.section	.nv.constant0._Z7reduce7ILj128EEvPfS0_,"a",@progbits
	.sectionflags	@""
	.align	4
.nv.constant0._Z7reduce7ILj128EEvPfS0_:
	.zero		912


//--------------------- SYMBOLS --------------------------

	.type		.nv.reservedSmem.offset0,@object
	.size		.nv.reservedSmem.offset0,0x4
	.type		.nv.reservedSmem.cap,@object
	.size		.nv.reservedSmem.cap,0x4
